//
// Generated by NVIDIA NVVM Compiler
//
// Compiler Build ID: CL-36424714
// Cuda compilation tools, release 13.0, V13.0.88
// Based on NVVM 20.0.0
//

.version 9.0
.target sm_100
.address_size 64

	// .globl	_Z18kernel1_rope_naivePfS_i
.global .align 4 .b8 __cudart_i2opi_f[24] = {65, 144, 67, 60, 153, 149, 98, 219, 192, 221, 52, 245, 209, 87, 39, 252, 41, 21, 68, 78, 110, 131, 249, 162};

.visible .entry _Z18kernel1_rope_naivePfS_i(
	.param .u64 .ptr .align 1 _Z18kernel1_rope_naivePfS_i_param_0,
	.param .u64 .ptr .align 1 _Z18kernel1_rope_naivePfS_i_param_1,
	.param .u32 _Z18kernel1_rope_naivePfS_i_param_2
)
{
	.local .align 4 .b8 	__local_depot0[28];
	.reg .b64 	%SP;
	.reg .b64 	%SPL;
	.reg .pred 	%p<23>;
	.reg .b32 	%r<98>;
	.reg .b32 	%f<103>;
	.reg .b64 	%rd<47>;
	.reg .b64 	%fd<5>;

	mov.u64 	%SPL, __local_depot0;
	ld.param.u64 	%rd16, [_Z18kernel1_rope_naivePfS_i_param_0];
	ld.param.u64 	%rd17, [_Z18kernel1_rope_naivePfS_i_param_1];
	ld.param.u32 	%r31, [_Z18kernel1_rope_naivePfS_i_param_2];
	add.u64 	%rd1, %SPL, 0;
	mov.u32 	%r32, %tid.x;
	mov.u32 	%r33, %ntid.x;
	mov.u32 	%r34, %ctaid.x;
	mad.lo.s32 	%r1, %r33, %r34, %r32;
	shl.b32 	%r35, %r31, 1;
	setp.ge.s32 	%p1, %r1, %r35;
	@%p1 bra 	$L__BB0_21;
	cvta.to.global.u64 	%rd19, %rd16;
	shr.u32 	%r36, %r31, 31;
	add.s32 	%r37, %r31, %r36;
	shr.s32 	%r38, %r37, 1;
	div.s32 	%r2, %r1, %r38;
	mul.lo.s32 	%r39, %r2, %r38;
	sub.s32 	%r40, %r1, %r39;
	shl.b32 	%r41, %r40, 1;
	mad.lo.s32 	%r3, %r2, %r31, %r41;
	mul.wide.s32 	%rd20, %r3, 4;
	add.s64 	%rd21, %rd19, %rd20;
	ld.global.f32 	%f1, [%rd21];
	ld.global.f32 	%f2, [%rd21+4];
	cvt.rn.f32.s32 	%f18, %r40;
	cvt.rn.f32.s32 	%f19, %r31;
	div.rn.f32 	%f3, %f18, %f19;
	setp.eq.f32 	%p2, %f3, 0f00000000;
	mov.f32 	%f100, 0f3F800000;
	@%p2 bra 	$L__BB0_4;
	mov.f32 	%f20, 0fB0D40000;
	mov.f32 	%f21, 0f3EE68EBF;
	mul.rn.f32 	%f22, %f21, %f20;
	mov.f32 	%f23, 0f3D21D42E;
	mov.f32 	%f24, 0f3DF7B084;
	mul.rn.f32 	%f25, %f24, %f23;
	mul.f32 	%f26, %f25, 0f40400000;
	fma.rn.f32 	%f27, %f22, 0f3FB8AA3B, 0f34C28212;
	fma.rn.f32 	%f28, 0f3E4B8A05, 0f32A55E34, %f27;
	fma.rn.f32 	%f29, %f26, %f22, %f28;
	fma.rn.f32 	%f30, %f25, 0f3E4B8A05, %f29;
	mov.f32 	%f31, 0f41549694;
	add.rn.f32 	%f32, %f31, %f30;
	mul.rn.f32 	%f33, %f32, %f3;
	cvt.rni.f32.f32 	%f34, %f33;
	sub.f32 	%f35, %f33, %f34;
	neg.f32 	%f36, %f33;
	fma.rn.f32 	%f37, %f32, %f3, %f36;
	mov.f32 	%f38, 0fC1549694;
	add.rn.f32 	%f39, %f32, %f38;
	neg.f32 	%f40, %f39;
	add.rn.f32 	%f41, %f30, %f40;
	fma.rn.f32 	%f42, %f41, %f3, %f37;
	add.f32 	%f43, %f35, %f42;
	setp.gt.f32 	%p3, %f34, 0f00000000;
	selp.b32 	%r42, 0, -2097152000, %p3;
	abs.f32 	%f44, %f3;
	setp.num.f32 	%p4, %f44, %f44;
	setp.lt.f32 	%p5, %f33, 0f00000000;
	selp.f32 	%f45, 0f00000000, 0f7F800000, %p5;
	abs.f32 	%f46, %f33;
	setp.gt.f32 	%p6, %f46, 0f43180000;
	cvt.rzi.s32.f32 	%r43, %f34;
	shl.b32 	%r44, %r43, 23;
	sub.s32 	%r45, %r44, %r42;
	mov.b32 	%f47, %r45;
	add.s32 	%r46, %r42, 2130706432;
	mov.b32 	%f48, %r46;
	fma.rn.f32 	%f49, %f43, 0f391FCB8E, 0f3AAF85ED;
	fma.rn.f32 	%f50, %f49, %f43, 0f3C1D9856;
	fma.rn.f32 	%f51, %f50, %f43, 0f3D6357BB;
	fma.rn.f32 	%f52, %f51, %f43, 0f3E75FDEC;
	fma.rn.f32 	%f53, %f52, %f43, 0f3F317218;
	fma.rn.f32 	%f54, %f53, %f43, 0f3F800000;
	mul.f32 	%f55, %f54, %f48;
	mul.f32 	%f56, %f55, %f47;
	selp.f32 	%f100, %f45, %f56, %p6;
	@%p4 bra 	$L__BB0_4;
	mov.f32 	%f57, 0f461C4000;
	add.rn.f32 	%f100, %f57, %f3;
$L__BB0_4:
	rcp.rn.f32 	%f58, %f100;
	cvt.rn.f32.s32 	%f59, %r2;
	mul.f32 	%f7, %f58, %f59;
	mul.f32 	%f60, %f7, 0f3F22F983;
	cvt.rni.s32.f32 	%r97, %f60;
	cvt.rn.f32.s32 	%f61, %r97;
	fma.rn.f32 	%f62, %f61, 0fBFC90FDA, %f7;
	fma.rn.f32 	%f63, %f61, 0fB3A22168, %f62;
	fma.rn.f32 	%f102, %f61, 0fA7C234C5, %f63;
	abs.f32 	%f9, %f7;
	setp.ltu.f32 	%p7, %f9, 0f47CE4780;
	mov.u32 	%r93, %r97;
	mov.f32 	%f101, %f102;
	@%p7 bra 	$L__BB0_12;
	setp.neu.f32 	%p8, %f9, 0f7F800000;
	@%p8 bra 	$L__BB0_7;
	mov.f32 	%f66, 0f00000000;
	mul.rn.f32 	%f101, %f7, %f66;
	mov.b32 	%r93, 0;
	bra.uni 	$L__BB0_12;
$L__BB0_7:
	mov.b32 	%r5, %f7;
	shl.b32 	%r48, %r5, 8;
	or.b32  	%r6, %r48, -2147483648;
	mov.b64 	%rd43, 0;
	mov.b32 	%r90, 0;
	mov.u64 	%rd41, __cudart_i2opi_f;
	mov.u64 	%rd42, %rd1;
$L__BB0_8:
	.pragma "nounroll";
	ld.global.nc.u32 	%r49, [%rd41];
	mad.wide.u32 	%rd24, %r49, %r6, %rd43;
	shr.u64 	%rd43, %rd24, 32;
	st.local.u32 	[%rd42], %rd24;
	add.s32 	%r90, %r90, 1;
	add.s64 	%rd42, %rd42, 4;
	add.s64 	%rd41, %rd41, 4;
	setp.ne.s32 	%p9, %r90, 6;
	@%p9 bra 	$L__BB0_8;
	shr.u32 	%r50, %r5, 23;
	st.local.u32 	[%rd1+24], %rd43;
	and.b32  	%r9, %r50, 31;
	and.b32  	%r51, %r50, 224;
	add.s32 	%r52, %r51, -128;
	shr.u32 	%r53, %r52, 5;
	mul.wide.u32 	%rd25, %r53, 4;
	sub.s64 	%rd8, %rd1, %rd25;
	ld.local.u32 	%r91, [%rd8+24];
	ld.local.u32 	%r92, [%rd8+20];
	setp.eq.s32 	%p10, %r9, 0;
	@%p10 bra 	$L__BB0_11;
	shf.l.wrap.b32 	%r91, %r92, %r91, %r9;
	ld.local.u32 	%r54, [%rd8+16];
	shf.l.wrap.b32 	%r92, %r54, %r92, %r9;
$L__BB0_11:
	shr.u32 	%r55, %r91, 30;
	shf.l.wrap.b32 	%r56, %r92, %r91, 2;
	shl.b32 	%r57, %r92, 2;
	shr.u32 	%r58, %r56, 31;
	add.s32 	%r59, %r58, %r55;
	neg.s32 	%r60, %r59;
	setp.lt.s32 	%p11, %r5, 0;
	selp.b32 	%r93, %r60, %r59, %p11;
	xor.b32  	%r61, %r56, %r5;
	shr.s32 	%r62, %r56, 31;
	xor.b32  	%r63, %r62, %r56;
	xor.b32  	%r64, %r62, %r57;
	cvt.u64.u32 	%rd26, %r63;
	shl.b64 	%rd27, %rd26, 32;
	cvt.u64.u32 	%rd28, %r64;
	or.b64  	%rd29, %rd27, %rd28;
	cvt.rn.f64.s64 	%fd1, %rd29;
	mul.f64 	%fd2, %fd1, 0d3BF921FB54442D19;
	cvt.rn.f32.f64 	%f64, %fd2;
	neg.f32 	%f65, %f64;
	setp.lt.s32 	%p12, %r61, 0;
	selp.f32 	%f101, %f65, %f64, %p12;
$L__BB0_12:
	setp.ltu.f32 	%p13, %f9, 0f47CE4780;
	add.s32 	%r66, %r93, 1;
	mul.rn.f32 	%f67, %f101, %f101;
	and.b32  	%r67, %r93, 1;
	setp.eq.b32 	%p14, %r67, 1;
	selp.f32 	%f68, %f101, 0f3F800000, %p14;
	fma.rn.f32 	%f69, %f67, %f68, 0f00000000;
	fma.rn.f32 	%f70, %f67, 0f37CBAC00, 0fBAB607ED;
	selp.f32 	%f71, 0fB94D4153, %f70, %p14;
	selp.f32 	%f72, 0f3C0885E4, 0f3D2AAABB, %p14;
	fma.rn.f32 	%f73, %f71, %f67, %f72;
	selp.f32 	%f74, 0fBE2AAAA8, 0fBEFFFFFF, %p14;
	fma.rn.f32 	%f75, %f73, %f67, %f74;
	fma.rn.f32 	%f76, %f75, %f69, %f68;
	and.b32  	%r68, %r66, 2;
	setp.eq.s32 	%p15, %r68, 0;
	mov.f32 	%f77, 0f00000000;
	sub.f32 	%f78, %f77, %f76;
	selp.f32 	%f13, %f76, %f78, %p15;
	@%p13 bra 	$L__BB0_20;
	setp.neu.f32 	%p16, %f9, 0f7F800000;
	@%p16 bra 	$L__BB0_15;
	mov.f32 	%f81, 0f00000000;
	mul.rn.f32 	%f102, %f7, %f81;
	mov.b32 	%r97, 0;
	bra.uni 	$L__BB0_20;
$L__BB0_15:
	mov.b32 	%r18, %f7;
	shl.b32 	%r70, %r18, 8;
	or.b32  	%r19, %r70, -2147483648;
	mov.b64 	%rd46, 0;
	mov.b32 	%r94, 0;
	mov.u64 	%rd44, __cudart_i2opi_f;
	mov.u64 	%rd45, %rd1;
$L__BB0_16:
	.pragma "nounroll";
	ld.global.nc.u32 	%r71, [%rd44];
	mad.wide.u32 	%rd32, %r71, %r19, %rd46;
	shr.u64 	%rd46, %rd32, 32;
	st.local.u32 	[%rd45], %rd32;
	add.s32 	%r94, %r94, 1;
	add.s64 	%rd45, %rd45, 4;
	add.s64 	%rd44, %rd44, 4;
	setp.ne.s32 	%p17, %r94, 6;
	@%p17 bra 	$L__BB0_16;
	shr.u32 	%r72, %r18, 23;
	st.local.u32 	[%rd1+24], %rd46;
	and.b32  	%r22, %r72, 31;
	and.b32  	%r73, %r72, 224;
	add.s32 	%r74, %r73, -128;
	shr.u32 	%r75, %r74, 5;
	mul.wide.u32 	%rd33, %r75, 4;
	sub.s64 	%rd15, %rd1, %rd33;
	ld.local.u32 	%r95, [%rd15+24];
	ld.local.u32 	%r96, [%rd15+20];
	setp.eq.s32 	%p18, %r22, 0;
	@%p18 bra 	$L__BB0_19;
	shf.l.wrap.b32 	%r95, %r96, %r95, %r22;
	ld.local.u32 	%r76, [%rd15+16];
	shf.l.wrap.b32 	%r96, %r76, %r96, %r22;
$L__BB0_19:
	shr.u32 	%r77, %r95, 30;
	shf.l.wrap.b32 	%r78, %r96, %r95, 2;
	shl.b32 	%r79, %r96, 2;
	shr.u32 	%r80, %r78, 31;
	add.s32 	%r81, %r80, %r77;
	neg.s32 	%r82, %r81;
	setp.lt.s32 	%p19, %r18, 0;
	selp.b32 	%r97, %r82, %r81, %p19;
	xor.b32  	%r83, %r78, %r18;
	shr.s32 	%r84, %r78, 31;
	xor.b32  	%r85, %r84, %r78;
	xor.b32  	%r86, %r84, %r79;
	cvt.u64.u32 	%rd34, %r85;
	shl.b64 	%rd35, %rd34, 32;
	cvt.u64.u32 	%rd36, %r86;
	or.b64  	%rd37, %rd35, %rd36;
	cvt.rn.f64.s64 	%fd3, %rd37;
	mul.f64 	%fd4, %fd3, 0d3BF921FB54442D19;
	cvt.rn.f32.f64 	%f79, %fd4;
	neg.f32 	%f80, %f79;
	setp.lt.s32 	%p20, %r83, 0;
	selp.f32 	%f102, %f80, %f79, %p20;
$L__BB0_20:
	mul.rn.f32 	%f82, %f102, %f102;
	and.b32  	%r88, %r97, 1;
	setp.eq.b32 	%p21, %r88, 1;
	selp.f32 	%f83, 0f3F800000, %f102, %p21;
	fma.rn.f32 	%f84, %f82, %f83, 0f00000000;
	fma.rn.f32 	%f85, %f82, 0f37CBAC00, 0fBAB607ED;
	selp.f32 	%f86, %f85, 0fB94D4153, %p21;
	selp.f32 	%f87, 0f3D2AAABB, 0f3C0885E4, %p21;
	fma.rn.f32 	%f88, %f86, %f82, %f87;
	selp.f32 	%f89, 0fBEFFFFFF, 0fBE2AAAA8, %p21;
	fma.rn.f32 	%f90, %f88, %f82, %f89;
	fma.rn.f32 	%f91, %f90, %f84, %f83;
	and.b32  	%r89, %r97, 2;
	setp.eq.s32 	%p22, %r89, 0;
	mov.f32 	%f92, 0f00000000;
	sub.f32 	%f93, %f92, %f91;
	selp.f32 	%f94, %f91, %f93, %p22;
	mul.f32 	%f95, %f1, %f13;
	mul.f32 	%f96, %f2, %f94;
	sub.f32 	%f97, %f95, %f96;
	cvta.to.global.u64 	%rd38, %rd17;
	add.s64 	%rd40, %rd38, %rd20;
	st.global.f32 	[%rd40], %f97;
	mul.f32 	%f98, %f1, %f94;
	fma.rn.f32 	%f99, %f2, %f13, %f98;
	st.global.f32 	[%rd40+4], %f99;
$L__BB0_21:
	ret;

}


// ===== COMPILED SASS (sm_100) =====

	.target	sm_100

	.elftype	@"ET_EXEC"


//--------------------- .note.nv.tkinfo           --------------------------
	.section	.note.nv.tkinfo,"",@"SHT_NOTE"
	.sectionflags	@"SHF_NOTE_NV_TKINFO"
	.tkinfo
        /*0018*/ 	.word	0x00000002
        /*0030*/ 	.string	""
        /*0030*/ 	.string	"ptxas"
        /*0030*/ 	.string	"Cuda compilation tools, release 13.0, V13.0.88"
        /*0030*/ 	.string	"Build cuda_13.0.r13.0/compiler.36424714_0"
        /*0030*/ 	.string	"-arch sm_100 -m 64 "



//--------------------- .note.nv.cuinfo           --------------------------
	.section	.note.nv.cuinfo,"",@"SHT_NOTE"
	.sectionflags	@"SHF_NOTE_NV_CUINFO"
        /*0018*/ 	.short	0x0002
        /*001a*/ 	.short	0x0064
        /*001c*/ 	.short	0x0082
	.zero		2


//--------------------- .nv.info                  --------------------------
	.section	.nv.info,"",@"SHT_CUDA_INFO"
	.align	4


	//----- nvinfo : EIATTR_REGCOUNT
	.align		4
        /*0000*/ 	.byte	0x04, 0x2f
        /*0002*/ 	.short	(.L_2 - .L_1)
	.align		4
.L_1:
        /*0004*/ 	.word	index@(_Z18kernel1_rope_naivePfS_i)
        /*0008*/ 	.word	0x00000014


	//----- nvinfo : EIATTR_FRAME_SIZE
	.align		4
.L_2:
        /*000c*/ 	.byte	0x04, 0x11
        /*000e*/ 	.short	(.L_4 - .L_3)
	.align		4
.L_3:
        /*0010*/ 	.word	index@($__internal_1_$__cuda_sm3x_div_rn_noftz_f32_slowpath)
        /*0014*/ 	.word	0x00000020


	//----- nvinfo : EIATTR_FRAME_SIZE
	.align		4
.L_4:
        /*0018*/ 	.byte	0x04, 0x11
        /*001a*/ 	.short	(.L_6 - .L_5)
	.align		4
.L_5:
        /*001c*/ 	.word	index@($__internal_0_$__cuda_sm20_rcp_rn_f32_slowpath)
        /*0020*/ 	.word	0x00000020


	//----- nvinfo : EIATTR_FRAME_SIZE
	.align		4
.L_6:
        /*0024*/ 	.byte	0x04, 0x11
        /*0026*/ 	.short	(.L_8 - .L_7)
	.align		4
.L_7:
        /*0028*/ 	.word	index@(_Z18kernel1_rope_naivePfS_i)
        /*002c*/ 	.word	0x00000020


	//----- nvinfo : EIATTR_MIN_STACK_SIZE
	.align		4
.L_8:
        /*0030*/ 	.byte	0x04, 0x12
        /*0032*/ 	.short	(.L_10 - .L_9)
	.align		4
.L_9:
        /*0034*/ 	.word	index@(_Z18kernel1_rope_naivePfS_i)
        /*0038*/ 	.word	0x00000020
.L_10:


//--------------------- .nv.compat                --------------------------
	.section	.nv.compat,"",@"SHT_CUDA_COMPAT_INFO"
	.align	4
        /*0000*/ 	.byte	0x02, 0x09, 0x00, 0x00, 0x02, 0x02, 0x01, 0x00, 0x02, 0x05, 0x05, 0x00, 0x03, 0x07, 0x01, 0x01
        /*0010*/ 	.byte	0x02, 0x03, 0x00, 0x00, 0x02, 0x06, 0x01, 0x00, 0x04, 0x0b, 0x08, 0x00, 0x01, 0x00, 0x00, 0x00
        /*0020*/ 	.byte	0x00, 0x00, 0x00, 0x00


//--------------------- .nv.info._Z18kernel1_rope_naivePfS_i --------------------------
	.section	.nv.info._Z18kernel1_rope_naivePfS_i,"",@"SHT_CUDA_INFO"
	.sectionflags	@""
	.align	4


	//----- nvinfo : EIATTR_CUDA_API_VERSION
	.align		4
        /*0000*/ 	.byte	0x04, 0x37
        /*0002*/ 	.short	(.L_12 - .L_11)
.L_11:
        /*0004*/ 	.word	0x00000082


	//----- nvinfo : EIATTR_KPARAM_INFO
	.align		4
.L_12:
        /*0008*/ 	.byte	0x04, 0x17
        /*000a*/ 	.short	(.L_14 - .L_13)
.L_13:
        /*000c*/ 	.word	0x00000000
        /*0010*/ 	.short	0x0002
        /*0012*/ 	.short	0x0010
        /*0014*/ 	.byte	0x00, 0xf0, 0x11, 0x00


	//----- nvinfo : EIATTR_KPARAM_INFO
	.align		4
.L_14:
        /*0018*/ 	.byte	0x04, 0x17
        /*001a*/ 	.short	(.L_16 - .L_15)
.L_15:
        /*001c*/ 	.word	0x00000000
        /*0020*/ 	.short	0x0001
        /*0022*/ 	.short	0x0008
        /*0024*/ 	.byte	0x00, 0xf5, 0x21, 0x00


	//----- nvinfo : EIATTR_KPARAM_INFO
	.align		4
.L_16:
        /*0028*/ 	.byte	0x04, 0x17
        /*002a*/ 	.short	(.L_18 - .L_17)
.L_17:
        /*002c*/ 	.word	0x00000000
        /*0030*/ 	.short	0x0000
        /*0032*/ 	.short	0x0000
        /*0034*/ 	.byte	0x00, 0xf5, 0x21, 0x00


	//----- nvinfo : EIATTR_SPARSE_MMA_MASK
	.align		4
.L_18:
        /*0038*/ 	.byte	0x03, 0x50
        /*003a*/ 	.short	0x0000


	//----- nvinfo : EIATTR_MAXREG_COUNT
	.align		4
        /*003c*/ 	.byte	0x03, 0x1b
        /*003e*/ 	.short	0x00ff


	//----- nvinfo : EIATTR_MERCURY_ISA_VERSION
	.align		4
        /*0040*/ 	.byte	0x03, 0x5f
        /*0042*/ 	.short	0x0101


	//----- nvinfo : EIATTR_VRC_CTA_INIT_COUNT
	.align		4
        /*0044*/ 	.byte	0x02, 0x4a
	.zero		1
	.zero		1


	//----- nvinfo : EIATTR_EXIT_INSTR_OFFSETS
	.align		4
        /*0048*/ 	.byte	0x04, 0x1c
        /*004a*/ 	.short	(.L_20 - .L_19)


	//   ....[0]....
.L_19:
        /*004c*/ 	.word	0x00000090


	//   ....[1]....
        /*0050*/ 	.word	0x000011c0


	//----- nvinfo : EIATTR_CRS_STACK_SIZE
	.align		4
.L_20:
        /*0054*/ 	.byte	0x04, 0x1e
        /*0056*/ 	.short	(.L_22 - .L_21)
.L_21:
        /*0058*/ 	.word	0x00000000


	//----- nvinfo : EIATTR_CBANK_PARAM_SIZE
	.align		4
.L_22:
        /*005c*/ 	.byte	0x03, 0x19
        /*005e*/ 	.short	0x0014


	//----- nvinfo : EIATTR_PARAM_CBANK
	.align		4
        /*0060*/ 	.byte	0x04, 0x0a
        /*0062*/ 	.short	(.L_24 - .L_23)
	.align		4
.L_23:
        /*0064*/ 	.word	index@(.nv.constant0._Z18kernel1_rope_naivePfS_i)
        /*0068*/ 	.short	0x0380
        /*006a*/ 	.short	0x0014


	//----- nvinfo : EIATTR_SW_WAR
	.align		4
.L_24:
        /*006c*/ 	.byte	0x04, 0x36
        /*006e*/ 	.short	(.L_26 - .L_25)
.L_25:
        /*0070*/ 	.word	0x00000008
.L_26:


//--------------------- .nv.callgraph             --------------------------
	.section	.nv.callgraph,"",@"SHT_CUDA_CALLGRAPH"
	.align	4
	.sectionentsize	8
	.align		4
        /*0000*/ 	.word	0x00000000
	.align		4
        /*0004*/ 	.word	0xffffffff
	.align		4
        /*0008*/ 	.word	0x00000000
	.align		4
        /*000c*/ 	.word	0xfffffffe
	.align		4
        /*0010*/ 	.word	0x00000000
	.align		4
        /*0014*/ 	.word	0xfffffffd
	.align		4
        /*0018*/ 	.word	0x00000000
	.align		4
        /*001c*/ 	.word	0xfffffffc


//--------------------- .nv.constant4             --------------------------
	.section	.nv.constant4,"a",@progbits
	.align	8
	.align		8
.nv.constant4:
        /*0000*/ 	.dword	__cudart_i2opi_f


//--------------------- .text._Z18kernel1_rope_naivePfS_i --------------------------
	.section	.text._Z18kernel1_rope_naivePfS_i,"ax",@progbits
	.align	128
        .global         _Z18kernel1_rope_naivePfS_i
        .type           _Z18kernel1_rope_naivePfS_i,@function
        .size           _Z18kernel1_rope_naivePfS_i,(.L_x_30 - _Z18kernel1_rope_naivePfS_i)
        .other          _Z18kernel1_rope_naivePfS_i,@"STO_CUDA_ENTRY STV_DEFAULT"
_Z18kernel1_rope_naivePfS_i:
.text._Z18kernel1_rope_naivePfS_i:
[----:B------:R-:W0:Y:S01]  /*0000*/  LDC R1, c[0x0][0x37c] ;  /* 0x0000df00ff017b82 */ /* 0x000e220000000800 */
[----:B------:R-:W1:Y:S07]  /*0010*/  S2R R0, SR_TID.X ;  /* 0x0000000000007919 */ /* 0x000e6e0000002100 */
[----:B------:R-:W2:Y:S01]  /*0020*/  LDC R3, c[0x0][0x390] ;  /* 0x0000e400ff037b82 */ /* 0x000ea20000000800 */
[----:B------:R-:W1:Y:S01]  /*0030*/  LDCU UR4, c[0x0][0x360] ;  /* 0x00006c00ff0477ac */ /* 0x000e620008000800 */
[----:B0-----:R-:W-:Y:S01]  /*0040*/  VIADD R1, R1, 0xffffffe0 ;  /* 0xffffffe001017836 */ /* 0x001fe20000000000 */
[----:B------:R-:W1:Y:S02]  /*0050*/  S2R R5, SR_CTAID.X ;  /* 0x0000000000057919 */ /* 0x000e640000002500 */
[----:B-1----:R-:W-:-:S02]  /*0060*/  IMAD R0, R5, UR4, R0 ;  /* 0x0000000405007c24 */ /* 0x002fc4000f8e0200 */
[----:B--2---:R-:W-:-:S05]  /*0070*/  IMAD.SHL.U32 R5, R3, 0x2, RZ ;  /* 0x0000000203057824 */ /* 0x004fca00078e00ff */
[----:B------:R-:W-:-:S13]  /*0080*/  ISETP.GE.AND P0, PT, R0, R5, PT ;  /* 0x000000050000720c */ /* 0x000fda0003f06270 */
[----:B------:R-:W-:Y:S05]  /*0090*/  @P0 EXIT ;  /* 0x000000000000094d */ /* 0x000fea0003800000 */
[----:B------:R-:W-:Y:S01]  /*00a0*/  LEA.HI R2, R3, R3, RZ, 0x1 ;  /* 0x0000000303027211 */ /* 0x000fe200078f08ff */
[----:B------:R-:W0:Y:S01]  /*00b0*/  LDCU.64 UR6, c[0x0][0x358] ;  /* 0x00006b00ff0677ac */ /* 0x000e220008000a00 */
[----:B------:R-:W-:Y:S02]  /*00c0*/  IABS R8, R0 ;  /* 0x0000000000087213 */ /* 0x000fe40000000000 */
[----:B------:R-:W-:-:S04]  /*00d0*/  SHF.R.S32.HI R7, RZ, 0x1, R2 ;  /* 0x00000001ff077819 */ /* 0x000fc80000011402 */
[-C--:B------:R-:W-:Y:S02]  /*00e0*/  IABS R9, R7.reuse ;  /* 0x0000000700097213 */ /* 0x080fe40000000000 */
[----:B------:R-:W-:Y:S02]  /*00f0*/  IABS R10, R7 ;  /* 0x00000007000a7213 */ /* 0x000fe40000000000 */
[----:B------:R-:W1:Y:S08]  /*0100*/  I2F.RP R2, R9 ;  /* 0x0000000900027306 */ /* 0x000e700000209400 */
[----:B-1----:R-:W1:Y:S02]  /*0110*/  MUFU.RCP R2, R2 ;  /* 0x0000000200027308 */ /* 0x002e640000001000 */
[----:B-1----:R-:W-:-:S06]  /*0120*/  VIADD R4, R2, 0xffffffe ;  /* 0x0ffffffe02047836 */ /* 0x002fcc0000000000 */
[----:B------:R1:W2:Y:S02]  /*0130*/  F2I.FTZ.U32.TRUNC.NTZ R5, R4 ;  /* 0x0000000400057305 */ /* 0x0002a4000021f000 */
[----:B-1----:R-:W-:Y:S02]  /*0140*/  IMAD.MOV.U32 R4, RZ, RZ, RZ ;  /* 0x000000ffff047224 */ /* 0x002fe400078e00ff */
[----:B--2---:R-:W-:-:S04]  /*0150*/  IMAD.MOV R6, RZ, RZ, -R5 ;  /* 0x000000ffff067224 */ /* 0x004fc800078e0a05 */
[----:B------:R-:W-:Y:S02]  /*0160*/  IMAD R11, R6, R9, RZ ;  /* 0x00000009060b7224 */ /* 0x000fe400078e02ff */
[----:B------:R-:W-:Y:S02]  /*0170*/  IMAD.MOV.U32 R6, RZ, RZ, R8 ;  /* 0x000000ffff067224 */ /* 0x000fe400078e0008 */
[----:B------:R-:W-:-:S04]  /*0180*/  IMAD.HI.U32 R5, R5, R11, R4 ;  /* 0x0000000b05057227 */ /* 0x000fc800078e0004 */
[----:B------:R-:W-:Y:S02]  /*0190*/  IMAD.MOV R11, RZ, RZ, -R10 ;  /* 0x000000ffff0b7224 */ /* 0x000fe400078e0a0a */
[----:B------:R-:W-:-:S04]  /*01a0*/  IMAD.HI.U32 R4, R5, R6, RZ ;  /* 0x0000000605047227 */ /* 0x000fc800078e00ff */
[----:B------:R-:W-:-:S05]  /*01b0*/  IMAD R2, R4, R11, R6 ;  /* 0x0000000b04027224 */ /* 0x000fca00078e0206 */
[----:B------:R-:W-:-:S13]  /*01c0*/  ISETP.GT.U32.AND P2, PT, R9, R2, PT ;  /* 0x000000020900720c */ /* 0x000fda0003f44070 */
[----:B------:R-:W-:Y:S01]  /*01d0*/  @!P2 IMAD.IADD R2, R2, 0x1, -R9 ;  /* 0x000000010202a824 */ /* 0x000fe200078e0a09 */
[----:B------:R-:W-:Y:S02]  /*01e0*/  @!P2 IADD3 R4, PT, PT, R4, 0x1, RZ ;  /* 0x000000010404a810 */ /* 0x000fe40007ffe0ff */
[----:B------:R-:W-:Y:S02]  /*01f0*/  ISETP.NE.AND P2, PT, R7, RZ, PT ;  /* 0x000000ff0700720c */ /* 0x000fe40003f45270 */
[----:B------:R-:W-:Y:S02]  /*0200*/  ISETP.GE.U32.AND P0, PT, R2, R9, PT ;  /* 0x000000090200720c */ /* 0x000fe40003f06070 */
[----:B------:R-:W-:Y:S01]  /*0210*/  LOP3.LUT R2, R0, R7, RZ, 0x3c, !PT ;  /* 0x0000000700027212 */ /* 0x000fe200078e3cff */
[----:B------:R-:W1:Y:S03]  /*0220*/  LDC.64 R8, c[0x0][0x380] ;  /* 0x0000e000ff087b82 */ /* 0x000e660000000a00 */
[----:B------:R-:W-:-:S07]  /*0230*/  ISETP.GE.AND P1, PT, R2, RZ, PT ;  /* 0x000000ff0200720c */ /* 0x000fce0003f26270 */
[----:B------:R-:W-:-:S06]  /*0240*/  @P0 VIADD R4, R4, 0x1 ;  /* 0x0000000104040836 */ /* 0x000fcc0000000000 */
[----:B------:R-:W-:Y:S01]  /*0250*/  @!P1 IMAD.MOV R4, RZ, RZ, -R4 ;  /* 0x000000ffff049224 */ /* 0x000fe200078e0a04 */
[----:B------:R-:W-:-:S05]  /*0260*/  @!P2 LOP3.LUT R4, RZ, R7, RZ, 0x33, !PT ;  /* 0x00000007ff04a212 */ /* 0x000fca00078e33ff */
[----:B------:R-:W-:-:S04]  /*0270*/  IMAD.MOV R2, RZ, RZ, -R4 ;  /* 0x000000ffff027224 */ /* 0x000fc800078e0a04 */
[----:B------:R-:W-:-:S04]  /*0280*/  IMAD R0, R7, R2, R0 ;  /* 0x0000000207007224 */ /* 0x000fc800078e0200 */
[----:B------:R-:W-:-:S04]  /*0290*/  IMAD.SHL.U32 R5, R0, 0x2, RZ ;  /* 0x0000000200057824 */ /* 0x000fc800078e00ff */
[----:B------:R-:W-:-:S04]  /*02a0*/  IMAD R5, R4, R3, R5 ;  /* 0x0000000304057224 */ /* 0x000fc800078e0205 */
[----:B-1----:R-:W-:-:S05]  /*02b0*/  IMAD.WIDE R8, R5, 0x4, R8 ;  /* 0x0000000405087825 */ /* 0x002fca00078e0208 */
[----:B0-----:R0:W5:Y:S04]  /*02c0*/  LDG.E R7, desc[UR6][R8.64] ;  /* 0x0000000608077981 */ /* 0x001168000c1e1900 */
[----:B------:R0:W5:Y:S01]  /*02d0*/  LDG.E R10, desc[UR6][R8.64+0x4] ;  /* 0x00000406080a7981 */ /* 0x000162000c1e1900 */
[----:B------:R-:W-:Y:S01]  /*02e0*/  I2FP.F32.S32 R3, R3 ;  /* 0x0000000300037245 */ /* 0x000fe20000201400 */
[----:B------:R-:W-:Y:S01]  /*02f0*/  BSSY.RECONVERGENT B0, `(.L_x_0) ;  /* 0x000000d000007945 */ /* 0x000fe20003800200 */
[----:B------:R-:W-:Y:S02]  /*0300*/  I2FP.F32.S32 R0, R0 ;  /* 0x0000000000007245 */ /* 0x000fe40000201400 */
[----:B------:R-:W1:Y:S08]  /*0310*/  MUFU.RCP R2, R3 ;  /* 0x0000000300027308 */ /* 0x000e700000001000 */
[----:B------:R-:W2:Y:S01]  /*0320*/  FCHK P0, R0, R3 ;  /* 0x0000000300007302 */ /* 0x000ea20000000000 */
[----:B-1----:R-:W-:-:S04]  /*0330*/  FFMA R11, -R3, R2, 1 ;  /* 0x3f800000030b7423 */ /* 0x002fc80000000102 */
[----:B------:R-:W-:-:S04]  /*0340*/  FFMA R11, R2, R11, R2 ;  /* 0x0000000b020b7223 */ /* 0x000fc80000000002 */
[----:B------:R-:W-:-:S04]  /*0350*/  FFMA R2, R0, R11, RZ ;  /* 0x0000000b00027223 */ /* 0x000fc800000000ff */
[----:B------:R-:W-:-:S04]  /*0360*/  FFMA R6, -R3, R2, R0 ;  /* 0x0000000203067223 */ /* 0x000fc80000000100 */
[----:B------:R-:W-:Y:S01]  /*0370*/  FFMA R2, R11, R6, R2 ;  /* 0x000000060b027223 */ /* 0x000fe20000000002 */
[----:B0-2---:R-:W-:Y:S06]  /*0380*/  @!P0 BRA `(.L_x_1) ;  /* 0x00000000000c8947 */ /* 0x005fec0003800000 */
[----:B------:R-:W-:-:S07]  /*0390*/  MOV R2, 0x3b0 ;  /* 0x000003b000027802 */ /* 0x000fce0000000f00 */
[----:B-----5:R-:W-:Y:S05]  /*03a0*/  CALL.REL.NOINC `($__internal_1_$__cuda_sm3x_div_rn_noftz_f32_slowpath) ;  /* 0x0000001000607944 */ /* 0x020fea0003c00000 */
[----:B------:R-:W-:-:S07]  /*03b0*/  IMAD.MOV.U32 R2, RZ, RZ, R0 ;  /* 0x000000ffff027224 */ /* 0x000fce00078e0000 */
.L_x_1:
[----:B------:R-:W-:Y:S05]  /*03c0*/  BSYNC.RECONVERGENT B0 ;  /* 0x0000000000007941 */ /* 0x000fea0003800200 */
.L_x_0:
[----:B------:R-:W-:Y:S01]  /*03d0*/  FSETP.NEU.AND P0, PT, R2, RZ, PT ;  /* 0x000000ff0200720b */ /* 0x000fe20003f0d000 */
[----:B------:R-:W-:Y:S01]  /*03e0*/  BSSY.RECONVERGENT B0, `(.L_x_2) ;  /* 0x0000026000007945 */ /* 0x000fe20003800200 */
[----:B------:R-:W-:-:S11]  /*03f0*/  IMAD.MOV.U32 R0, RZ, RZ, 0x3f800000 ;  /* 0x3f800000ff007424 */ /* 0x000fd600078e00ff */
[----:B------:R-:W-:Y:S05]  /*0400*/  @!P0 BRA `(.L_x_3) ;  /* 0x00000000008c8947 */ /* 0x000fea0003800000 */
[----:B------:R-:W-:Y:S02]  /*0410*/  HFMA2 R0, -RZ, RZ, 1.9296875, -0.048675537109375 ;  /* 0x3fb8aa3bff007431 */ /* 0x000fe400000001ff */
[----:B------:R-:W-:Y:S01]  /*0420*/  IMAD.MOV.U32 R3, RZ, RZ, 0x303eee36 ;  /* 0x303eee36ff037424 */ /* 0x000fe200078e00ff */
[----:B------:R-:W-:Y:S01]  /*0430*/  FSETP.NAN.AND P2, PT, |R2|, |R2|, PT ;  /* 0x400000020200720b */ /* 0x000fe20003f48200 */
[----:B------:R-:W-:Y:S02]  /*0440*/  IMAD.MOV.U32 R9, RZ, RZ, 0x3e4b8a05 ;  /* 0x3e4b8a05ff097424 */ /* 0x000fe400078e00ff */
[----:B------:R-:W-:-:S04]  /*0450*/  FFMA R0, -R3, R0, 3.622995450314192567e-07 ;  /* 0x34c2821203007423 */ /* 0x000fc80000000100 */
[----:B------:R-:W-:-:S04]  /*0460*/  FFMA R0, R9, 1.9251366722983220825e-08, R0 ;  /* 0x32a55e3409007823 */ /* 0x000fc80000000000 */
[----:B------:R-:W-:-:S04]  /*0470*/  FFMA R0, -R3, 0.014334906823933124542, R0 ;  /* 0x3c6adcf503007823 */ /* 0x000fc80000000100 */
[----:B------:R-:W-:-:S04]  /*0480*/  FFMA R0, R9, 0.0047783022746443748474, R0 ;  /* 0x3b9c934e09007823 */ /* 0x000fc80000000000 */
[----:B------:R-:W-:-:S04]  /*0490*/  FADD R3, R0, 13.286762237548828125 ;  /* 0x4154969400037421 */ /* 0x000fc80000000000 */
[C---:B------:R-:W-:Y:S01]  /*04a0*/  FMUL R6, R3.reuse, R2 ;  /* 0x0000000203067220 */ /* 0x040fe20000400000 */
[----:B------:R-:W-:-:S03]  /*04b0*/  FADD R11, R3, -13.286762237548828125 ;  /* 0xc1549694030b7421 */ /* 0x000fc60000000000 */
[----:B------:R-:W0:Y:S01]  /*04c0*/  FRND R9, R6 ;  /* 0x0000000600097307 */ /* 0x000e220000201000 */
[----:B------:R-:W-:Y:S01]  /*04d0*/  FADD R0, R0, -R11 ;  /* 0x8000000b00007221 */ /* 0x000fe20000000000 */
[-C--:B------:R-:W-:Y:S01]  /*04e0*/  FFMA R3, R3, R2.reuse, -R6 ;  /* 0x0000000203037223 */ /* 0x080fe20000000806 */
[----:B------:R-:W-:Y:S01]  /*04f0*/  IMAD.MOV.U32 R11, RZ, RZ, 0x391fcb8e ;  /* 0x391fcb8eff0b7424 */ /* 0x000fe200078e00ff */
[----:B------:R-:W-:Y:S02]  /*0500*/  FSETP.GT.AND P0, PT, |R6|, 152, PT ;  /* 0x431800000600780b */ /* 0x000fe40003f04200 */
[----:B------:R-:W-:Y:S02]  /*0510*/  FFMA R3, R0, R2, R3 ;  /* 0x0000000200037223 */ /* 0x000fe40000000003 */
[----:B------:R-:W1:Y:S01]  /*0520*/  F2I.NTZ R8, R6 ;  /* 0x0000000600087305 */ /* 0x000e620000203100 */
[----:B0-----:R-:W-:Y:S01]  /*0530*/  FADD R0, R6, -R9 ;  /* 0x8000000906007221 */ /* 0x001fe20000000000 */
[----:B------:R-:W-:-:S03]  /*0540*/  FSETP.GT.AND P1, PT, R9, RZ, PT ;  /* 0x000000ff0900720b */ /* 0x000fc60003f24000 */
[----:B------:R-:W-:-:S04]  /*0550*/  FADD R0, R0, R3 ;  /* 0x0000000300007221 */ /* 0x000fc80000000000 */
[----:B------:R-:W-:-:S04]  /*0560*/  FFMA R3, R0, R11, 0.0013391353422775864601 ;  /* 0x3aaf85ed00037423 */ /* 0x000fc8000000000b */
[----:B------:R-:W-:-:S04]  /*0570*/  FFMA R3, R0, R3, 0.0096188392490148544312 ;  /* 0x3c1d985600037423 */ /* 0x000fc80000000003 */
[----:B------:R-:W-:-:S04]  /*0580*/  FFMA R3, R0, R3, 0.055503588169813156128 ;  /* 0x3d6357bb00037423 */ /* 0x000fc80000000003 */
[----:B------:R-:W-:Y:S01]  /*0590*/  FFMA R9, R0, R3, 0.24022644758224487305 ;  /* 0x3e75fdec00097423 */ /* 0x000fe20000000003 */
[----:B------:R-:W-:Y:S02]  /*05a0*/  SEL R3, RZ, 0x83000000, P1 ;  /* 0x83000000ff037807 */ /* 0x000fe40000800000 */
[----:B------:R-:W-:Y:S01]  /*05b0*/  FSETP.GEU.AND P1, PT, R6, RZ, PT ;  /* 0x000000ff0600720b */ /* 0x000fe20003f2e000 */
[C---:B------:R-:W-:Y:S02]  /*05c0*/  FFMA R11, R0.reuse, R9, 0.69314718246459960938 ;  /* 0x3f317218000b7423 */ /* 0x040fe40000000009 */
[----:B------:R-:W-:Y:S02]  /*05d0*/  VIADD R9, R3, 0x7f000000 ;  /* 0x7f00000003097836 */ /* 0x000fe40000000000 */
[----:B------:R-:W-:Y:S01]  /*05e0*/  FFMA R12, R0, R11, 1 ;  /* 0x3f800000000c7423 */ /* 0x000fe2000000000b */
[----:B-1----:R-:W-:Y:S01]  /*05f0*/  IMAD R8, R8, 0x800000, -R3 ;  /* 0x0080000008087824 */ /* 0x002fe200078e0a03 */
[----:B------:R-:W-:-:S02]  /*0600*/  FSEL R0, RZ, +INF , !P1 ;  /* 0x7f800000ff007808 */ /* 0x000fc40004800000 */
[----:B------:R-:W-:-:S04]  /*0610*/  FMUL R9, R9, R12 ;  /* 0x0000000c09097220 */ /* 0x000fc80000400000 */
[----:B------:R-:W-:Y:S01]  /*0620*/  @!P0 FMUL R0, R8, R9 ;  /* 0x0000000908008220 */ /* 0x000fe20000400000 */
[----:B------:R-:W-:-:S07]  /*0630*/  @P2 FADD R0, R2, 10000 ;  /* 0x461c400002002421 */ /* 0x000fce0000000000 */
.L_x_3:
[----:B------:R-:W-:Y:S05]  /*0640*/  BSYNC.RECONVERGENT B0 ;  /* 0x0000000000007941 */ /* 0x000fea0003800200 */
.L_x_2:
[----:B------:R-:W-:Y:S01]  /*0650*/  VIADD R2, R0, 0x1800000 ;  /* 0x0180000000027836 */ /* 0x000fe20000000000 */
[----:B------:R-:W-:Y:S04]  /*0660*/  BSSY.RECONVERGENT B0, `(.L_x_4) ;  /* 0x000000b000007945 */ /* 0x000fe80003800200 */
[----:B------:R-:W-:-:S04]  /*0670*/  LOP3.LUT R2, R2, 0x7f800000, RZ, 0xc0, !PT ;  /* 0x7f80000002027812 */ /* 0x000fc800078ec0ff */
[----:B------:R-:W-:-:S13]  /*0680*/  ISETP.GT.U32.AND P0, PT, R2, 0x1ffffff, PT ;  /* 0x01ffffff0200780c */ /* 0x000fda0003f04070 */
[----:B------:R-:W-:Y:S05]  /*0690*/  @P0 BRA `(.L_x_5) ;  /* 0x00000000000c0947 */ /* 0x000fea0003800000 */
[----:B------:R-:W-:-:S07]  /*06a0*/  MOV R6, 0x6c0 ;  /* 0x000006c000067802 */ /* 0x000fce0000000f00 */
[----:B-----5:R-:W-:Y:S05]  /*06b0*/  CALL.REL.NOINC `($__internal_0_$__cuda_sm20_rcp_rn_f32_slowpath) ;  /* 0x0000000800c47944 */ /* 0x020fea0003c00000 */
[----:B------:R-:W-:Y:S05]  /*06c0*/  BRA `(.L_x_6) ;  /* 0x0000000000107947 */ /* 0x000fea0003800000 */
.L_x_5:
[----:B------:R-:W0:Y:S02]  /*06d0*/  MUFU.RCP R11, R0 ;  /* 0x00000000000b7308 */ /* 0x000e240000001000 */
[----:B0-----:R-:W-:-:S04]  /*06e0*/  FFMA R2, R11, R0, -1 ;  /* 0xbf8000000b027423 */ /* 0x001fc80000000000 */
[----:B------:R-:W-:-:S04]  /*06f0*/  FADD.FTZ R2, -R2, -RZ ;  /* 0x800000ff02027221 */ /* 0x000fc80000010100 */
[----:B------:R-:W-:-:S07]  /*0700*/  FFMA R11, R11, R2, R11 ;  /* 0x000000020b0b7223 */ /* 0x000fce000000000b */
.L_x_6:
[----:B------:R-:W-:Y:S05]  /*0710*/  BSYNC.RECONVERGENT B0 ;  /* 0x0000000000007941 */ /* 0x000fea0003800200 */
.L_x_4:
[----:B------:R-:W-:Y:S01]  /*0720*/  I2FP.F32.S32 R4, R4 ;  /* 0x0000000400047245 */ /* 0x000fe20000201400 */
[----:B------:R-:W-:Y:S04]  /*0730*/  BSSY.RECONVERGENT B0, `(.L_x_7) ;  /* 0x0000043000007945 */ /* 0x000fe80003800200 */
[----:B------:R-:W-:-:S04]  /*0740*/  FMUL R11, R4, R11 ;  /* 0x0000000b040b7220 */ /* 0x000fc80000400000 */
[C---:B------:R-:W-:Y:S01]  /*0750*/  FMUL R0, R11.reuse, 0.63661974668502807617 ;  /* 0x3f22f9830b007820 */ /* 0x040fe20000400000 */
[----:B------:R-:W-:-:S05]  /*0760*/  FSETP.GE.AND P0, PT, |R11|, 105615, PT ;  /* 0x47ce47800b00780b */ /* 0x000fca0003f06200 */
[----:B------:R-:W0:Y:S02]  /*0770*/  F2I.NTZ R0, R0 ;  /* 0x0000000000007305 */ /* 0x000e240000203100 */
[----:B0-----:R-:W-:Y:S01]  /*0780*/  I2FP.F32.S32 R2, R0 ;  /* 0x0000000000027245 */ /* 0x001fe20000201400 */
[----:B------:R-:W-:-:S04]  /*0790*/  IMAD.MOV.U32 R14, RZ, RZ, R0 ;  /* 0x000000ffff0e7224 */ /* 0x000fc800078e0000 */
[----:B------:R-:W-:-:S04]  /*07a0*/  FFMA R3, R2, -1.5707962512969970703, R11 ;  /* 0xbfc90fda02037823 */ /* 0x000fc8000000000b */
[----:B------:R-:W-:-:S04]  /*07b0*/  FFMA R3, R2, -7.5497894158615963534e-08, R3 ;  /* 0xb3a2216802037823 */ /* 0x000fc80000000003 */
[----:B------:R-:W-:-:S04]  /*07c0*/  FFMA R13, R2, -5.3903029534742383927e-15, R3 ;  /* 0xa7c234c5020d7823 */ /* 0x000fc80000000003 */
[----:B------:R-:W-:Y:S01]  /*07d0*/  IMAD.MOV.U32 R2, RZ, RZ, R13 ;  /* 0x000000ffff027224 */ /* 0x000fe200078e000d */
[----:B------:R-:W-:Y:S06]  /*07e0*/  @!P0 BRA `(.L_x_8) ;  /* 0x0000000000dc8947 */ /* 0x000fec0003800000 */
[----:B------:R-:W-:-:S13]  /*07f0*/  FSETP.NEU.AND P0, PT, |R11|, +INF , PT ;  /* 0x7f8000000b00780b */ /* 0x000fda0003f0d200 */
[----:B------:R-:W-:Y:S01]  /*0800*/  @!P0 FMUL R2, RZ, R11 ;  /* 0x0000000bff028220 */ /* 0x000fe20000400000 */
[----:B------:R-:W-:Y:S01]  /*0810*/  @!P0 MOV R0, RZ ;  /* 0x000000ff00008202 */ /* 0x000fe20000000f00 */
[----:B------:R-:W-:Y:S06]  /*0820*/  @!P0 BRA `(.L_x_8) ;  /* 0x0000000000cc8947 */ /* 0x000fec0003800000 */
[----:B------:R-:W-:Y:S01]  /*0830*/  IMAD.SHL.U32 R2, R11, 0x100, RZ ;  /* 0x000001000b027824 */ /* 0x000fe200078e00ff */
[----:B------:R-:W0:Y:S01]  /*0840*/  LDCU.64 UR8, c[0x4][URZ] ;  /* 0x01000000ff0877ac */ /* 0x000e220008000a00 */
[----:B------:R-:W-:Y:S02]  /*0850*/  IMAD.MOV.U32 R6, RZ, RZ, RZ ;  /* 0x000000ffff067224 */ /* 0x000fe400078e00ff */
[----:B------:R-:W-:Y:S01]  /*0860*/  IMAD.MOV.U32 R0, RZ, RZ, R1 ;  /* 0x000000ffff007224 */ /* 0x000fe200078e0001 */
[----:B------:R-:W-:Y:S01]  /*0870*/  LOP3.LUT R17, R2, 0x80000000, RZ, 0xfc, !PT ;  /* 0x8000000002117812 */ /* 0x000fe200078efcff */
[----:B------:R-:W-:Y:S01]  /*0880*/  UMOV UR5, URZ ;  /* 0x000000ff00057c82 */ /* 0x000fe20008000000 */
[----:B------:R-:W-:-:S05]  /*0890*/  UMOV UR4, URZ ;  /* 0x000000ff00047c82 */ /* 0x000fca0008000000 */
.L_x_9:
[----:B0-----:R-:W-:Y:S02]  /*08a0*/  IMAD.U32 R8, RZ, RZ, UR8 ;  /* 0x00000008ff087e24 */ /* 0x001fe4000f8e00ff */
[----:B------:R-:W-:-:S05]  /*08b0*/  IMAD.U32 R9, RZ, RZ, UR9 ;  /* 0x00000009ff097e24 */ /* 0x000fca000f8e00ff */
[----:B------:R-:W2:Y:S01]  /*08c0*/  LDG.E.CONSTANT R2, desc[UR6][R8.64] ;  /* 0x0000000608027981 */ /* 0x000ea2000c1e9900 */
[----:B------:R-:W-:Y:S02]  /*08d0*/  UIADD3 UR8, UP0, UPT, UR8, 0x4, URZ ;  /* 0x0000000408087890 */ /* 0x000fe4000ff1e0ff */
[----:B------:R-:W-:Y:S02]  /*08e0*/  UIADD3 UR4, UPT, UPT, UR4, 0x1, URZ ;  /* 0x0000000104047890 */ /* 0x000fe4000fffe0ff */
[----:B------:R-:W-:Y:S02]  /*08f0*/  UIADD3.X UR9, UPT, UPT, URZ, UR9, URZ, UP0, !UPT ;  /* 0x00000009ff097290 */ /* 0x000fe400087fe4ff */
[----:B------:R-:W-:Y:S01]  /*0900*/  UISETP.NE.AND UP0, UPT, UR4, 0x6, UPT ;  /* 0x000000060400788c */ /* 0x000fe2000bf05270 */
[----:B--2---:R-:W-:-:S03]  /*0910*/  IMAD.WIDE.U32 R2, R2, R17, RZ ;  /* 0x0000001102027225 */ /* 0x004fc600078e00ff */
[----:B------:R-:W-:-:S04]  /*0920*/  IADD3 R15, P0, PT, R2, R6, RZ ;  /* 0x00000006020f7210 */ /* 0x000fc80007f1e0ff */
[----:B------:R-:W-:Y:S01]  /*0930*/  IADD3.X R6, PT, PT, R3, UR5, RZ, P0, !PT ;  /* 0x0000000503067c10 */ /* 0x000fe200087fe4ff */
[----:B------:R0:W-:Y:S02]  /*0940*/  STL [R0], R15 ;  /* 0x0000000f00007387 */ /* 0x0001e40000100800 */
[----:B0-----:R-:W-:Y:S01]  /*0950*/  VIADD R0, R0, 0x4 ;  /* 0x0000000400007836 */ /* 0x001fe20000000000 */
[----:B------:R-:W-:Y:S06]  /*0960*/  BRA.U UP0, `(.L_x_9) ;  /* 0xfffffffd00cc7547 */ /* 0x000fec000b83ffff */
[----:B------:R-:W-:Y:S01]  /*0970*/  SHF.R.U32.HI R4, RZ, 0x17, R11 ;  /* 0x00000017ff047819 */ /* 0x000fe2000001160b */
[----:B------:R0:W-:Y:S03]  /*0980*/  STL [R1+0x18], R6 ;  /* 0x0000180601007387 */ /* 0x0001e60000100800 */
[C---:B------:R-:W-:Y:S02]  /*0990*/  LOP3.LUT R0, R4.reuse, 0xe0, RZ, 0xc0, !PT ;  /* 0x000000e004007812 */ /* 0x040fe400078ec0ff */
[----:B------:R-:W-:-:S03]  /*09a0*/  LOP3.LUT P0, RZ, R4, 0x1f, RZ, 0xc0, !PT ;  /* 0x0000001f04ff7812 */ /* 0x000fc6000780c0ff */
[----:B------:R-:W-:-:S05]  /*09b0*/  VIADD R0, R0, 0xffffff80 ;  /* 0xffffff8000007836 */ /* 0x000fca0000000000 */
[----:B------:R-:W-:-:S05]  /*09c0*/  SHF.R.U32.HI R0, RZ, 0x5, R0 ;  /* 0x00000005ff007819 */ /* 0x000fca0000011600 */
[----:B------:R-:W-:-:S05]  /*09d0*/  IMAD R12, R0, -0x4, R1 ;  /* 0xfffffffc000c7824 */ /* 0x000fca00078e0201 */
[----:B------:R-:W2:Y:S04]  /*09e0*/  LDL R0, [R12+0x18] ;  /* 0x000018000c007983 */ /* 0x000ea80000100800 */
[----:B------:R-:W2:Y:S04]  /*09f0*/  LDL R3, [R12+0x14] ;  /* 0x000014000c037983 */ /* 0x000ea80000100800 */
[----:B------:R-:W3:Y:S01]  /*0a00*/  @P0 LDL R2, [R12+0x10] ;  /* 0x000010000c020983 */ /* 0x000ee20000100800 */
[----:B------:R-:W-:Y:S01]  /*0a10*/  LOP3.LUT R4, R4, 0x1f, RZ, 0xc0, !PT ;  /* 0x0000001f04047812 */ /* 0x000fe200078ec0ff */
[----:B------:R-:W-:Y:S01]  /*0a20*/  UMOV UR4, 0x54442d19 ;  /* 0x54442d1900047882 */ /* 0x000fe20000000000 */
[----:B------:R-:W-:-:S02]  /*0a30*/  UMOV UR5, 0x3bf921fb ;  /* 0x3bf921fb00057882 */ /* 0x000fc40000000000 */
[-C--:B--2---:R-:W-:Y:S02]  /*0a40*/  @P0 SHF.L.W.U32.HI R0, R3, R4.reuse, R0 ;  /* 0x0000000403000219 */ /* 0x084fe40000010e00 */
[----:B---3--:R-:W-:Y:S02]  /*0a50*/  @P0 SHF.L.W.U32.HI R3, R2, R4, R3 ;  /* 0x0000000402030219 */ /* 0x008fe40000010e03 */
[----:B------:R-:W-:Y:S02]  /*0a60*/  ISETP.GE.AND P0, PT, R11, RZ, PT ;  /* 0x000000ff0b00720c */ /* 0x000fe40003f06270 */
[C---:B------:R-:W-:Y:S02]  /*0a70*/  SHF.L.W.U32.HI R2, R3.reuse, 0x2, R0 ;  /* 0x0000000203027819 */ /* 0x040fe40000010e00 */
[----:B------:R-:W-:Y:S02]  /*0a80*/  SHF.L.U32 R3, R3, 0x2, RZ ;  /* 0x0000000203037819 */ /* 0x000fe400000006ff */
[----:B------:R-:W-:-:S04]  /*0a90*/  SHF.R.S32.HI R4, RZ, 0x1f, R2 ;  /* 0x0000001fff047819 */ /* 0x000fc80000011402 */
[C---:B------:R-:W-:Y:S02]  /*0aa0*/  LOP3.LUT R8, R4.reuse, R3, RZ, 0x3c, !PT ;  /* 0x0000000304087212 */ /* 0x040fe400078e3cff */
[----:B------:R-:W-:Y:S02]  /*0ab0*/  LOP3.LUT R9, R4, R2, RZ, 0x3c, !PT ;  /* 0x0000000204097212 */ /* 0x000fe400078e3cff */
[----:B------:R-:W-:Y:S02]  /*0ac0*/  SHF.R.U32.HI R3, RZ, 0x1e, R0 ;  /* 0x0000001eff037819 */ /* 0x000fe40000011600 */
[C---:B------:R-:W-:Y:S02]  /*0ad0*/  LOP3.LUT R4, R2.reuse, R11, RZ, 0x3c, !PT ;  /* 0x0000000b02047212 */ /* 0x040fe400078e3cff */
[----:B------:R-:W1:Y:S01]  /*0ae0*/  I2F.F64.S64 R8, R8 ;  /* 0x0000000800087312 */ /* 0x000e620000301c00 */
[----:B------:R-:W-:Y:S02]  /*0af0*/  LEA.HI R0, R2, R3, RZ, 0x1 ;  /* 0x0000000302007211 */ /* 0x000fe400078f08ff */
[----:B------:R-:W-:-:S03]  /*0b00*/  ISETP.GE.AND P1, PT, R4, RZ, PT ;  /* 0x000000ff0400720c */ /* 0x000fc60003f26270 */
[----:B------:R-:W-:-:S04]  /*0b10*/  IMAD.MOV R2, RZ, RZ, -R0 ;  /* 0x000000ffff027224 */ /* 0x000fc800078e0a00 */
[----:B------:R-:W-:Y:S01]  /*0b20*/  @!P0 IMAD.MOV.U32 R0, RZ, RZ, R2 ;  /* 0x000000ffff008224 */ /* 0x000fe200078e0002 */
[----:B-1----:R-:W-:-:S10]  /*0b30*/  DMUL R16, R8, UR4 ;  /* 0x0000000408107c28 */ /* 0x002fd40008000000 */
[----:B------:R-:W1:Y:S02]  /*0b40*/  F2F.F32.F64 R16, R16 ;  /* 0x0000001000107310 */ /* 0x000e640000301000 */
[----:B01----:R-:W-:-:S07]  /*0b50*/  FSEL R2, -R16, R16, !P1 ;  /* 0x0000001010027208 */ /* 0x003fce0004800100 */
.L_x_8:
[----:B------:R-:W-:Y:S05]  /*0b60*/  BSYNC.RECONVERGENT B0 ;  /* 0x0000000000007941 */ /* 0x000fea0003800200 */
.L_x_7:
[----:B------:R-:W-:Y:S01]  /*0b70*/  LOP3.LUT R6, R0, 0x1, RZ, 0xc0, !PT ;  /* 0x0000000100067812 */ /* 0x000fe200078ec0ff */
[----:B------:R-:W-:Y:S02]  /*0b80*/  IMAD.MOV.U32 R15, RZ, RZ, 0x37cbac00 ;  /* 0x37cbac00ff0f7424 */ /* 0x000fe400078e00ff */
[----:B------:R-:W-:Y:S01]  /*0b90*/  FMUL R3, R2, R2 ;  /* 0x0000000202037220 */ /* 0x000fe20000400000 */
[----:B------:R-:W-:Y:S01]  /*0ba0*/  VIADD R0, R0, 0x1 ;  /* 0x0000000100007836 */ /* 0x000fe20000000000 */
[----:B------:R-:W-:Y:S01]  /*0bb0*/  ISETP.NE.U32.AND P0, PT, R6, 0x1, PT ;  /* 0x000000010600780c */ /* 0x000fe20003f05070 */
[----:B------:R-:W-:Y:S02]  /*0bc0*/  IMAD.MOV.U32 R6, RZ, RZ, 0x3c0885e4 ;  /* 0x3c0885e4ff067424 */ /* 0x000fe400078e00ff */
[----:B------:R-:W-:Y:S01]  /*0bd0*/  FFMA R4, R3, R15, -0.0013887860113754868507 ;  /* 0xbab607ed03047423 */ /* 0x000fe2000000000f */
[----:B------:R-:W-:Y:S01]  /*0be0*/  IMAD.MOV.U32 R17, RZ, RZ, 0x3e2aaaa8 ;  /* 0x3e2aaaa8ff117424 */ /* 0x000fe200078e00ff */
[----:B------:R-:W-:Y:S01]  /*0bf0*/  LOP3.LUT P1, RZ, R0, 0x2, RZ, 0xc0, !PT ;  /* 0x0000000200ff7812 */ /* 0x000fe2000782c0ff */
[----:B------:R-:W-:Y:S01]  /*0c00*/  BSSY.RECONVERGENT B0, `(.L_x_10) ;  /* 0x0000043000007945 */ /* 0x000fe20003800200 */
[----:B------:R-:W-:-:S02]  /*0c10*/  FSEL R6, R6, 0.041666727513074874878, !P0 ;  /* 0x3d2aaabb06067808 */ /* 0x000fc40004000000 */
[----:B------:R-:W-:Y:S02]  /*0c20*/  FSEL R4, R4, -0.00019574658654164522886, P0 ;  /* 0xb94d415304047808 */ /* 0x000fe40000000000 */
[----:B------:R-:W-:Y:S02]  /*0c30*/  FSEL R0, R2, 1, !P0 ;  /* 0x3f80000002007808 */ /* 0x000fe40004000000 */
[----:B------:R-:W-:Y:S01]  /*0c40*/  FSEL R17, -R17, -0.4999999701976776123, !P0 ;  /* 0xbeffffff11117808 */ /* 0x000fe20004000100 */
[----:B------:R-:W-:Y:S01]  /*0c50*/  FFMA R4, R3, R4, R6 ;  /* 0x0000000403047223 */ /* 0x000fe20000000006 */
[----:B------:R-:W-:Y:S01]  /*0c60*/  FSETP.GE.AND P0, PT, |R11|, 105615, PT ;  /* 0x47ce47800b00780b */ /* 0x000fe20003f06200 */
[C---:B------:R-:W-:Y:S02]  /*0c70*/  FFMA R9, R3.reuse, R0, RZ ;  /* 0x0000000003097223 */ /* 0x040fe400000000ff */
[----:B------:R-:W-:-:S04]  /*0c80*/  FFMA R4, R3, R4, R17 ;  /* 0x0000000403047223 */ /* 0x000fc80000000011 */
[----:B------:R-:W-:-:S04]  /*0c90*/  FFMA R12, R9, R4, R0 ;  /* 0x00000004090c7223 */ /* 0x000fc80000000000 */
[----:B------:R-:W-:Y:S02]  /*0ca0*/  @P1 FADD R12, RZ, -R12 ;  /* 0x8000000cff0c1221 */ /* 0x000fe40000000000 */
[----:B------:R-:W-:Y:S05]  /*0cb0*/  @!P0 BRA `(.L_x_11) ;  /* 0x0000000000dc8947 */ /* 0x000fea0003800000 */
[----:B------:R-:W-:-:S13]  /*0cc0*/  FSETP.NEU.AND P0, PT, |R11|, +INF , PT ;  /* 0x7f8000000b00780b */ /* 0x000fda0003f0d200 */
[----:B------:R-:W-:Y:S01]  /*0cd0*/  @!P0 FMUL R13, RZ, R11 ;  /* 0x0000000bff0d8220 */ /* 0x000fe20000400000 */
[----:B------:R-:W-:Y:S01]  /*0ce0*/  @!P0 IMAD.MOV.U32 R14, RZ, RZ, RZ ;  /* 0x000000ffff0e8224 */ /* 0x000fe200078e00ff */
[----:B------:R-:W-:Y:S06]  /*0cf0*/  @!P0 BRA `(.L_x_11) ;  /* 0x0000000000cc8947 */ /* 0x000fec0003800000 */
[----:B------:R-:W-:Y:S01]  /*0d00*/  SHF.L.U32 R2, R11, 0x8, RZ ;  /* 0x000000080b027819 */ /* 0x000fe200000006ff */
[----:B------:R-:W-:Y:S01]  /*0d10*/  IMAD.MOV.U32 R6, RZ, RZ, RZ ;  /* 0x000000ffff067224 */ /* 0x000fe200078e00ff */
[----:B------:R-:W0:Y:S01]  /*0d20*/  LDCU.64 UR8, c[0x4][URZ] ;  /* 0x01000000ff0877ac */ /* 0x000e220008000a00 */
[----:B------:R-:W-:Y:S01]  /*0d30*/  IMAD.MOV.U32 R0, RZ, RZ, R1 ;  /* 0x000000ffff007224 */ /* 0x000fe200078e0001 */
[----:B------:R-:W-:Y:S01]  /*0d40*/  LOP3.LUT R17, R2, 0x80000000, RZ, 0xfc, !PT ;  /* 0x8000000002117812 */ /* 0x000fe200078efcff */
[----:B------:R-:W-:Y:S01]  /*0d50*/  UMOV UR5, URZ ;  /* 0x000000ff00057c82 */ /* 0x000fe20008000000 */
[----:B------:R-:W-:-:S05]  /*0d60*/  UMOV UR4, URZ ;  /* 0x000000ff00047c82 */ /* 0x000fca0008000000 */
.L_x_12:
        /* <DEDUP_REMOVED lines=25> */
[----:B------:R-:W-:Y:S01]  /*0f00*/  UMOV UR5, 0x3bf921fb ;  /* 0x3bf921fb00057882 */ /* 0x000fe20000000000 */
[----:B------:R-:W-:-:S02]  /*0f10*/  ISETP.GE.AND P1, PT, R11, RZ, PT ;  /* 0x000000ff0b00720c */ /* 0x000fc40003f26270 */
[-C--:B--2---:R-:W-:Y:S02]  /*0f20*/  @P0 SHF.L.W.U32.HI R0, R3, R4.reuse, R0 ;  /* 0x0000000403000219 */ /* 0x084fe40000010e00 */
[----:B---3--:R-:W-:-:S04]  /*0f30*/  @P0 SHF.L.W.U32.HI R3, R2, R4, R3 ;  /* 0x0000000402030219 */ /* 0x008fc80000010e03 */
[C---:B------:R-:W-:Y:S01]  /*0f40*/  SHF.L.W.U32.HI R2, R3.reuse, 0x2, R0 ;  /* 0x0000000203027819 */ /* 0x040fe20000010e00 */
[----:B------:R-:W-:-:S03]  /*0f50*/  IMAD.SHL.U32 R3, R3, 0x4, RZ ;  /* 0x0000000403037824 */ /* 0x000fc600078e00ff */
[----:B------:R-:W-:Y:S02]  /*0f60*/  SHF.R.S32.HI R4, RZ, 0x1f, R2 ;  /* 0x0000001fff047819 */ /* 0x000fe40000011402 */
[----:B------:R-:W-:Y:S02]  /*0f70*/  LOP3.LUT R11, R2, R11, RZ, 0x3c, !PT ;  /* 0x0000000b020b7212 */ /* 0x000fe400078e3cff */
[C---:B------:R-:W-:Y:S02]  /*0f80*/  LOP3.LUT R8, R4.reuse, R3, RZ, 0x3c, !PT ;  /* 0x0000000304087212 */ /* 0x040fe400078e3cff */
[----:B------:R-:W-:Y:S02]  /*0f90*/  LOP3.LUT R9, R4, R2, RZ, 0x3c, !PT ;  /* 0x0000000204097212 */ /* 0x000fe400078e3cff */
[----:B------:R-:W-:Y:S02]  /*0fa0*/  SHF.R.U32.HI R3, RZ, 0x1e, R0 ;  /* 0x0000001eff037819 */ /* 0x000fe40000011600 */
[----:B------:R-:W-:-:S02]  /*0fb0*/  ISETP.GE.AND P0, PT, R11, RZ, PT ;  /* 0x000000ff0b00720c */ /* 0x000fc40003f06270 */
[----:B------:R-:W1:Y:S01]  /*0fc0*/  I2F.F64.S64 R8, R8 ;  /* 0x0000000800087312 */ /* 0x000e620000301c00 */
[----:B------:R-:W-:-:S04]  /*0fd0*/  LEA.HI R14, R2, R3, RZ, 0x1 ;  /* 0x00000003020e7211 */ /* 0x000fc800078f08ff */
[----:B------:R-:W-:-:S05]  /*0fe0*/  IADD3 R0, PT, PT, -R14, RZ, RZ ;  /* 0x000000ff0e007210 */ /* 0x000fca0007ffe1ff */
[----:B------:R-:W-:Y:S01]  /*0ff0*/  @!P1 IMAD.MOV.U32 R14, RZ, RZ, R0 ;  /* 0x000000ffff0e9224 */ /* 0x000fe200078e0000 */
[----:B-1----:R-:W-:-:S10]  /*1000*/  DMUL R16, R8, UR4 ;  /* 0x0000000408107c28 */ /* 0x002fd40008000000 */
[----:B------:R-:W1:Y:S02]  /*1010*/  F2F.F32.F64 R16, R16 ;  /* 0x0000001000107310 */ /* 0x000e640000301000 */
[----:B01----:R-:W-:-:S07]  /*1020*/  FSEL R13, -R16, R16, !P0 ;  /* 0x00000010100d7208 */ /* 0x003fce0004000100 */
.L_x_11:
[----:B------:R-:W-:Y:S05]  /*1030*/  BSYNC.RECONVERGENT B0 ;  /* 0x0000000000007941 */ /* 0x000fea0003800200 */
.L_x_10:
[----:B------:R-:W-:Y:S01]  /*1040*/  FMUL R4, R13, R13 ;  /* 0x0000000d0d047220 */ /* 0x000fe20000400000 */
[----:B------:R-:W-:Y:S01]  /*1050*/  LOP3.LUT R0, R14, 0x1, RZ, 0xc0, !PT ;  /* 0x000000010e007812 */ /* 0x000fe200078ec0ff */
[----:B------:R-:W-:Y:S01]  /*1060*/  IMAD.MOV.U32 R9, RZ, RZ, 0x3d2aaabb ;  /* 0x3d2aaabbff097424 */ /* 0x000fe200078e00ff */
[----:B------:R-:W0:Y:S01]  /*1070*/  LDC.64 R2, c[0x0][0x388] ;  /* 0x0000e200ff027b82 */ /* 0x000e220000000a00 */
[----:B------:R-:W-:Y:S01]  /*1080*/  FFMA R15, R4, R15, -0.0013887860113754868507 ;  /* 0xbab607ed040f7423 */ /* 0x000fe2000000000f */
[----:B------:R-:W-:Y:S01]  /*1090*/  ISETP.NE.U32.AND P0, PT, R0, 0x1, PT ;  /* 0x000000010000780c */ /* 0x000fe20003f05070 */
[----:B------:R-:W-:Y:S01]  /*10a0*/  IMAD.MOV.U32 R6, RZ, RZ, 0x3effffff ;  /* 0x3effffffff067424 */ /* 0x000fe200078e00ff */
[----:B------:R-:W-:Y:S02]  /*10b0*/  LOP3.LUT P1, RZ, R14, 0x2, RZ, 0xc0, !PT ;  /* 0x000000020eff7812 */ /* 0x000fe4000782c0ff */
[----:B------:R-:W-:Y:S02]  /*10c0*/  FSEL R15, R15, -0.00019574658654164522886, !P0 ;  /* 0xb94d41530f0f7808 */ /* 0x000fe40004000000 */
[----:B------:R-:W-:-:S02]  /*10d0*/  FSEL R9, R9, 0.0083327032625675201416, !P0 ;  /* 0x3c0885e409097808 */ /* 0x000fc40004000000 */
[----:B------:R-:W-:Y:S02]  /*10e0*/  FSEL R6, -R6, -0.16666662693023681641, !P0 ;  /* 0xbe2aaaa806067808 */ /* 0x000fe40004000100 */
[----:B------:R-:W-:Y:S01]  /*10f0*/  FSEL R0, R13, 1, P0 ;  /* 0x3f8000000d007808 */ /* 0x000fe20000000000 */
[----:B------:R-:W-:-:S04]  /*1100*/  FFMA R9, R4, R15, R9 ;  /* 0x0000000f04097223 */ /* 0x000fc80000000009 */
[C---:B------:R-:W-:Y:S01]  /*1110*/  FFMA R6, R4.reuse, R9, R6 ;  /* 0x0000000904067223 */ /* 0x040fe20000000006 */
[----:B------:R-:W-:-:S04]  /*1120*/  FFMA R9, R4, R0, RZ ;  /* 0x0000000004097223 */ /* 0x000fc800000000ff */
[----:B------:R-:W-:Y:S01]  /*1130*/  FFMA R0, R9, R6, R0 ;  /* 0x0000000609007223 */ /* 0x000fe20000000000 */
[----:B0-----:R-:W-:-:S04]  /*1140*/  IMAD.WIDE R2, R5, 0x4, R2 ;  /* 0x0000000405027825 */ /* 0x001fc800078e0202 */
[----:B------:R-:W-:-:S04]  /*1150*/  @P1 FADD R0, RZ, -R0 ;  /* 0x80000000ff001221 */ /* 0x000fc80000000000 */
[-C--:B-----5:R-:W-:Y:S01]  /*1160*/  FMUL R4, R10, R0.reuse ;  /* 0x000000000a047220 */ /* 0x0a0fe20000400000 */
[----:B------:R-:W-:-:S03]  /*1170*/  FMUL R9, R7, R0 ;  /* 0x0000000007097220 */ /* 0x000fc60000400000 */
[-C--:B------:R-:W-:Y:S01]  /*1180*/  FFMA R7, R7, R12.reuse, -R4 ;  /* 0x0000000c07077223 */ /* 0x080fe20000000804 */
[----:B------:R-:W-:-:S04]  /*1190*/  FFMA R9, R10, R12, R9 ;  /* 0x0000000c0a097223 */ /* 0x000fc80000000009 */
[----:B------:R-:W-:Y:S04]  /*11a0*/  STG.E desc[UR6][R2.64], R7 ;  /* 0x0000000702007986 */ /* 0x000fe8000c101906 */
[----:B------:R-:W-:Y:S01]  /*11b0*/  STG.E desc[UR6][R2.64+0x4], R9 ;  /* 0x0000040902007986 */ /* 0x000fe2000c101906 */
[----:B------:R-:W-:Y:S05]  /*11c0*/  EXIT ;  /* 0x000000000000794d */ /* 0x000fea0003800000 */
        .weak           $__internal_0_$__cuda_sm20_rcp_rn_f32_slowpath
        .type           $__internal_0_$__cuda_sm20_rcp_rn_f32_slowpath,@function
        .size           $__internal_0_$__cuda_sm20_rcp_rn_f32_slowpath,($__internal_1_$__cuda_sm3x_div_rn_noftz_f32_slowpath - $__internal_0_$__cuda_sm20_rcp_rn_f32_slowpath)
$__internal_0_$__cuda_sm20_rcp_rn_f32_slowpath:
[----:B------:R-:W-:Y:S01]  /*11d0*/  IMAD.SHL.U32 R2, R0, 0x2, RZ ;  /* 0x0000000200027824 */ /* 0x000fe200078e00ff */
[----:B------:R-:W-:Y:S04]  /*11e0*/  BSSY.RECONVERGENT B1, `(.L_x_13) ;  /* 0x0000030000017945 */ /* 0x000fe80003800200 */
[----:B------:R-:W-:-:S04]  /*11f0*/  SHF.R.U32.HI R11, RZ, 0x18, R2 ;  /* 0x00000018ff0b7819 */ /* 0x000fc80000011602 */
[----:B------:R-:W-:-:S13]  /*1200*/  ISETP.NE.U32.AND P0, PT, R11, RZ, PT ;  /* 0x000000ff0b00720c */ /* 0x000fda0003f05070 */
[----:B------:R-:W-:Y:S05]  /*1210*/  @P0 BRA `(.L_x_14) ;  /* 0x0000000000280947 */ /* 0x000fea0003800000 */
[----:B------:R-:W-:-:S05]  /*1220*/  IMAD.SHL.U32 R2, R0, 0x2, RZ ;  /* 0x0000000200027824 */ /* 0x000fca00078e00ff */
[----:B------:R-:W-:-:S13]  /*1230*/  ISETP.NE.AND P0, PT, R2, RZ, PT ;  /* 0x000000ff0200720c */ /* 0x000fda0003f05270 */
[----:B------:R-:W-:Y:S01]  /*1240*/  @P0 FFMA R8, R0, 1.84467440737095516160e+19, RZ ;  /* 0x5f80000000080823 */ /* 0x000fe200000000ff */
[----:B------:R-:W-:Y:S08]  /*1250*/  @!P0 MUFU.RCP R3, R0 ;  /* 0x0000000000038308 */ /* 0x000ff00000001000 */
[----:B------:R-:W0:Y:S02]  /*1260*/  @P0 MUFU.RCP R9, R8 ;  /* 0x0000000800090308 */ /* 0x000e240000001000 */
[----:B0-----:R-:W-:-:S04]  /*1270*/  @P0 FFMA R2, R8, R9, -1 ;  /* 0xbf80000008020423 */ /* 0x001fc80000000009 */
[----:B------:R-:W-:-:S04]  /*1280*/  @P0 FADD.FTZ R2, -R2, -RZ ;  /* 0x800000ff02020221 */ /* 0x000fc80000010100 */
[----:B------:R-:W-:-:S04]  /*1290*/  @P0 FFMA R2, R9, R2, R9 ;  /* 0x0000000209020223 */ /* 0x000fc80000000009 */
[----:B------:R-:W-:Y:S01]  /*12a0*/  @P0 FFMA R3, R2, 1.84467440737095516160e+19, RZ ;  /* 0x5f80000002030823 */ /* 0x000fe200000000ff */
[----:B------:R-:W-:Y:S06]  /*12b0*/  BRA `(.L_x_15) ;  /* 0x0000000000887947 */ /* 0x000fec0003800000 */
.L_x_14:
[----:B------:R-:W-:-:S05]  /*12c0*/  VIADD R13, R11, 0xffffff03 ;  /* 0xffffff030b0d7836 */ /* 0x000fca0000000000 */
[----:B------:R-:W-:-:S13]  /*12d0*/  ISETP.GT.U32.AND P0, PT, R13, 0x1, PT ;  /* 0x000000010d00780c */ /* 0x000fda0003f04070 */
[----:B------:R-:W-:Y:S05]  /*12e0*/  @P0 BRA `(.L_x_16) ;  /* 0x0000000000780947 */ /* 0x000fea0003800000 */
[----:B------:R-:W-:Y:S02]  /*12f0*/  LOP3.LUT R2, R0, 0x7fffff, RZ, 0xc0, !PT ;  /* 0x007fffff00027812 */ /* 0x000fe400078ec0ff */
[----:B------:R-:W-:Y:S02]  /*1300*/  MOV R12, 0x3 ;  /* 0x00000003000c7802 */ /* 0x000fe40000000f00 */
[----:B------:R-:W-:Y:S02]  /*1310*/  LOP3.LUT R2, R2, 0x3f800000, RZ, 0xfc, !PT ;  /* 0x3f80000002027812 */ /* 0x000fe400078efcff */
[----:B------:R-:W-:Y:S02]  /*1320*/  SHF.L.U32 R12, R12, R13, RZ ;  /* 0x0000000d0c0c7219 */ /* 0x000fe400000006ff */
[----:B------:R-:W0:Y:S02]  /*1330*/  MUFU.RCP R3, R2 ;  /* 0x0000000200037308 */ /* 0x000e240000001000 */
[----:B0-----:R-:W-:-:S04]  /*1340*/  FFMA R8, R2, R3, -1 ;  /* 0xbf80000002087423 */ /* 0x001fc80000000003 */
[----:B------:R-:W-:-:S04]  /*1350*/  FADD.FTZ R8, -R8, -RZ ;  /* 0x800000ff08087221 */ /* 0x000fc80000010100 */
[CCC-:B------:R-:W-:Y:S01]  /*1360*/  FFMA.RM R9, R3.reuse, R8.reuse, R3.reuse ;  /* 0x0000000803097223 */ /* 0x1c0fe20000004003 */
[----:B------:R-:W-:-:S04]  /*1370*/  FFMA.RP R8, R3, R8, R3 ;  /* 0x0000000803087223 */ /* 0x000fc80000008003 */
[C---:B------:R-:W-:Y:S02]  /*1380*/  LOP3.LUT R3, R9.reuse, 0x7fffff, RZ, 0xc0, !PT ;  /* 0x007fffff09037812 */ /* 0x040fe400078ec0ff */
[----:B------:R-:W-:Y:S02]  /*1390*/  FSETP.NEU.FTZ.AND P0, PT, R9, R8, PT ;  /* 0x000000080900720b */ /* 0x000fe40003f1d000 */
[----:B------:R-:W-:Y:S02]  /*13a0*/  LOP3.LUT R3, R3, 0x800000, RZ, 0xfc, !PT ;  /* 0x0080000003037812 */ /* 0x000fe400078efcff */
[----:B------:R-:W-:Y:S02]  /*13b0*/  SEL R8, RZ, 0xffffffff, !P0 ;  /* 0xffffffffff087807 */ /* 0x000fe40004000000 */
[----:B------:R-:W-:-:S03]  /*13c0*/  LOP3.LUT R12, R12, R3, RZ, 0xc0, !PT ;  /* 0x000000030c0c7212 */ /* 0x000fc600078ec0ff */
[----:B------:R-:W-:Y:S01]  /*13d0*/  IMAD.MOV R8, RZ, RZ, -R8 ;  /* 0x000000ffff087224 */ /* 0x000fe200078e0a08 */
[----:B------:R-:W-:-:S04]  /*13e0*/  SHF.R.U32.HI R12, RZ, R13, R12 ;  /* 0x0000000dff0c7219 */ /* 0x000fc8000001160c */
[----:B------:R-:W-:Y:S02]  /*13f0*/  LOP3.LUT P1, RZ, R8, R13, R3, 0xf8, !PT ;  /* 0x0000000d08ff7212 */ /* 0x000fe4000782f803 */
[C---:B------:R-:W-:Y:S02]  /*1400*/  LOP3.LUT P0, RZ, R12.reuse, 0x1, RZ, 0xc0, !PT ;  /* 0x000000010cff7812 */ /* 0x040fe4000780c0ff */
[----:B------:R-:W-:-:S04]  /*1410*/  LOP3.LUT P2, RZ, R12, 0x2, RZ, 0xc0, !PT ;  /* 0x000000020cff7812 */ /* 0x000fc8000784c0ff */
[----:B------:R-:W-:Y:S02]  /*1420*/  PLOP3.LUT P0, PT, P0, P1, P2, 0xe0, 0x0 ;  /* 0x000000000000781c */ /* 0x000fe40000703c20 */
[----:B------:R-:W-:Y:S02]  /*1430*/  LOP3.LUT P1, RZ, R0, 0x7fffff, RZ, 0xc0, !PT ;  /* 0x007fffff00ff7812 */ /* 0x000fe4000782c0ff */
[----:B------:R-:W-:-:S05]  /*1440*/  SEL R2, RZ, 0x1, !P0 ;  /* 0x00000001ff027807 */ /* 0x000fca0004000000 */
[----:B------:R-:W-:-:S05]  /*1450*/  IMAD.MOV R2, RZ, RZ, -R2 ;  /* 0x000000ffff027224 */ /* 0x000fca00078e0a02 */
[----:B------:R-:W-:Y:S01]  /*1460*/  ISETP.GE.AND P0, PT, R2, RZ, PT ;  /* 0x000000ff0200720c */ /* 0x000fe20003f06270 */
[----:B------:R-:W-:-:S05]  /*1470*/  VIADD R2, R11, 0xffffff04 ;  /* 0xffffff040b027836 */ /* 0x000fca0000000000 */
[----:B------:R-:W-:-:S07]  /*1480*/  SHF.R.U32.HI R3, RZ, R2, R3 ;  /* 0x00000002ff037219 */ /* 0x000fce0000011603 */
[----:B------:R-:W-:-:S04]  /*1490*/  @!P0 VIADD R3, R3, 0x1 ;  /* 0x0000000103038836 */ /* 0x000fc80000000000 */
[----:B------:R-:W-:-:S05]  /*14a0*/  @!P1 IMAD.SHL.U32 R3, R3, 0x2, RZ ;  /* 0x0000000203039824 */ /* 0x000fca00078e00ff */
[----:B------:R-:W-:Y:S01]  /*14b0*/  LOP3.LUT R3, R3, 0x80000000, R0, 0xf8, !PT ;  /* 0x8000000003037812 */ /* 0x000fe200078ef800 */
[----:B------:R-:W-:Y:S06]  /*14c0*/  BRA `(.L_x_15) ;  /* 0x0000000000047947 */ /* 0x000fec0003800000 */
.L_x_16:
[----:B------:R0:W1:Y:S02]  /*14d0*/  MUFU.RCP R3, R0 ;  /* 0x0000000000037308 */ /* 0x0000640000001000 */
.L_x_15:
[----:B------:R-:W-:Y:S05]  /*14e0*/  BSYNC.RECONVERGENT B1 ;  /* 0x0000000000017941 */ /* 0x000fea0003800200 */
.L_x_13:
[----:B-1----:R-:W-:Y:S01]  /*14f0*/  IMAD.MOV.U32 R11, RZ, RZ, R3 ;  /* 0x000000ffff0b7224 */ /* 0x002fe200078e0003 */
[----:B------:R-:W-:Y:S01]  /*1500*/  MOV R2, R6 ;  /* 0x0000000600027202 */ /* 0x000fe20000000f00 */
[----:B------:R-:W-:-:S04]  /*1510*/  IMAD.MOV.U32 R3, RZ, RZ, 0x0 ;  /* 0x00000000ff037424 */ /* 0x000fc800078e00ff */
[----:B0-----:R-:W-:Y:S05]  /*1520*/  RET.REL.NODEC R2 `(_Z18kernel1_rope_naivePfS_i) ;  /* 0xffffffe802b47950 */ /* 0x001fea0003c3ffff */
        .weak           $__internal_1_$__cuda_sm3x_div_rn_noftz_f32_slowpath
        .type           $__internal_1_$__cuda_sm3x_div_rn_noftz_f32_slowpath,@function
        .size           $__internal_1_$__cuda_sm3x_div_rn_noftz_f32_slowpath,(.L_x_30 - $__internal_1_$__cuda_sm3x_div_rn_noftz_f32_slowpath)
$__internal_1_$__cuda_sm3x_div_rn_noftz_f32_slowpath:
[--C-:B------:R-:W-:Y:S01]  /*1530*/  SHF.R.U32.HI R8, RZ, 0x17, R3.reuse ;  /* 0x00000017ff087819 */ /* 0x100fe20000011603 */
[----:B------:R-:W-:Y:S01]  /*1540*/  BSSY.RECONVERGENT B1, `(.L_x_17) ;  /* 0x0000064000017945 */ /* 0x000fe20003800200 */
[--C-:B------:R-:W-:Y:S01]  /*1550*/  SHF.R.U32.HI R6, RZ, 0x17, R0.reuse ;  /* 0x00000017ff067819 */ /* 0x100fe20000011600 */
[----:B------:R-:W-:Y:S01]  /*1560*/  IMAD.MOV.U32 R9, RZ, RZ, R0 ;  /* 0x000000ffff097224 */ /* 0x000fe200078e0000 */
[----:B------:R-:W-:Y:S01]  /*1570*/  LOP3.LUT R8, R8, 0xff, RZ, 0xc0, !PT ;  /* 0x000000ff08087812 */ /* 0x000fe200078ec0ff */
[----:B------:R-:W-:Y:S01]  /*1580*/  IMAD.MOV.U32 R12, RZ, RZ, R3 ;  /* 0x000000ffff0c7224 */ /* 0x000fe200078e0003 */
[----:B------:R-:W-:-:S03]  /*1590*/  LOP3.LUT R14, R6, 0xff, RZ, 0xc0, !PT ;  /* 0x000000ff060e7812 */ /* 0x000fc600078ec0ff */
[----:B------:R-:W-:Y:S02]  /*15a0*/  VIADD R11, R8, 0xffffffff ;  /* 0xffffffff080b7836 */ /* 0x000fe40000000000 */
[----:B------:R-:W-:-:S03]  /*15b0*/  VIADD R13, R14, 0xffffffff ;  /* 0xffffffff0e0d7836 */ /* 0x000fc60000000000 */
[----:B------:R-:W-:-:S04]  /*15c0*/  ISETP.GT.U32.AND P0, PT, R11, 0xfd, PT ;  /* 0x000000fd0b00780c */ /* 0x000fc80003f04070 */
[----:B------:R-:W-:-:S13]  /*15d0*/  ISETP.GT.U32.OR P0, PT, R13, 0xfd, P0 ;  /* 0x000000fd0d00780c */ /* 0x000fda0000704470 */
[----:B------:R-:W-:Y:S01]  /*15e0*/  @!P0 IMAD.MOV.U32 R6, RZ, RZ, RZ ;  /* 0x000000ffff068224 */ /* 0x000fe200078e00ff */
[----:B------:R-:W-:Y:S06]  /*15f0*/  @!P0 BRA `(.L_x_18) ;  /* 0x00000000005c8947 */ /* 0x000fec0003800000 */
[----:B------:R-:W-:Y:S02]  /*1600*/  FSETP.GTU.FTZ.AND P0, PT, |R0|, +INF , PT ;  /* 0x7f8000000000780b */ /* 0x000fe40003f1c200 */
[----:B------:R-:W-:-:S04]  /*1610*/  FSETP.GTU.FTZ.AND P1, PT, |R3|, +INF , PT ;  /* 0x7f8000000300780b */ /* 0x000fc80003f3c200 */
[----:B------:R-:W-:-:S13]  /*1620*/  PLOP3.LUT P0, PT, P0, P1, PT, 0xf8, 0x8f ;  /* 0x00000000008f781c */ /* 0x000fda0000703f70 */
[----:B------:R-:W-:Y:S05]  /*1630*/  @P0 BRA `(.L_x_19) ;  /* 0x00000004004c0947 */ /* 0x000fea0003800000 */
[----:B------:R-:W-:-:S13]  /*1640*/  LOP3.LUT P0, RZ, R12, 0x7fffffff, R9, 0xc8, !PT ;  /* 0x7fffffff0cff7812 */ /* 0x000fda000780c809 */
[----:B------:R-:W-:Y:S05]  /*1650*/  @!P0 BRA `(.L_x_20) ;  /* 0x00000004003c8947 */ /* 0x000fea0003800000 */
[C---:B------:R-:W-:Y:S02]  /*1660*/  FSETP.NEU.FTZ.AND P2, PT, |R0|.reuse, +INF , PT ;  /* 0x7f8000000000780b */ /* 0x040fe40003f5d200 */
[----:B------:R-:W-:Y:S02]  /*1670*/  FSETP.NEU.FTZ.AND P1, PT, |R3|, +INF , PT ;  /* 0x7f8000000300780b */ /* 0x000fe40003f3d200 */
[----:B------:R-:W-:-:S11]  /*1680*/  FSETP.NEU.FTZ.AND P0, PT, |R0|, +INF , PT ;  /* 0x7f8000000000780b */ /* 0x000fd60003f1d200 */
[----:B------:R-:W-:Y:S05]  /*1690*/  @!P1 BRA !P2, `(.L_x_20) ;  /* 0x00000004002c9947 */ /* 0x000fea0005000000 */
[----:B------:R-:W-:-:S04]  /*16a0*/  LOP3.LUT P2, RZ, R9, 0x7fffffff, RZ, 0xc0, !PT ;  /* 0x7fffffff09ff7812 */ /* 0x000fc8000784c0ff */
[----:B------:R-:W-:-:S13]  /*16b0*/  PLOP3.LUT P1, PT, P1, P2, PT, 0x2f, 0xf2 ;  /* 0x0000000000f2781c */ /* 0x000fda0000f24577 */
[----:B------:R-:W-:Y:S05]  /*16c0*/  @P1 BRA `(.L_x_21) ;  /* 0x0000000400181947 */ /* 0x000fea0003800000 */
[----:B------:R-:W-:-:S04]  /*16d0*/  LOP3.LUT P1, RZ, R12, 0x7fffffff, RZ, 0xc0, !PT ;  /* 0x7fffffff0cff7812 */ /* 0x000fc8000782c0ff */
[----:B------:R-:W-:-:S13]  /*16e0*/  PLOP3.LUT P0, PT, P0, P1, PT, 0x2f, 0xf2 ;  /* 0x0000000000f2781c */ /* 0x000fda0000702577 */
[----:B------:R-:W-:Y:S05]  /*16f0*/  @P0 BRA `(.L_x_22) ;  /* 0x0000000400000947 */ /* 0x000fea0003800000 */
[----:B------:R-:W-:Y:S02]  /*1700*/  ISETP.GE.AND P0, PT, R13, RZ, PT ;  /* 0x000000ff0d00720c */ /* 0x000fe40003f06270 */
[----:B------:R-:W-:-:S11]  /*1710*/  ISETP.GE.AND P1, PT, R11, RZ, PT ;  /* 0x000000ff0b00720c */ /* 0x000fd60003f26270 */
[----:B------:R-:W-:Y:S01]  /*1720*/  @P0 MOV R6, RZ ;  /* 0x000000ff00060202 */ /* 0x000fe20000000f00 */
[----:B------:R-:W-:Y:S02]  /*1730*/  @!P0 IMAD.MOV.U32 R6, RZ, RZ, -0x40 ;  /* 0xffffffc0ff068424 */ /* 0x000fe400078e00ff */
[----:B------:R-:W-:Y:S01]  /*1740*/  @!P0 FFMA R9, R0, 1.84467440737095516160e+19, RZ ;  /* 0x5f80000000098823 */ /* 0x000fe200000000ff */
[----:B------:R-:W-:Y:S01]  /*1750*/  @!P1 FFMA R12, R3, 1.84467440737095516160e+19, RZ ;  /* 0x5f800000030c9823 */ /* 0x000fe200000000ff */
[----:B------:R-:W-:-:S07]  /*1760*/  @!P1 VIADD R6, R6, 0x40 ;  /* 0x0000004006069836 */ /* 0x000fce0000000000 */
.L_x_18:
[----:B------:R-:W-:Y:S01]  /*1770*/  LEA R3, R8, 0xc0800000, 0x17 ;  /* 0xc080000008037811 */ /* 0x000fe200078eb8ff */
[----:B------:R-:W-:Y:S04]  /*1780*/  BSSY.RECONVERGENT B2, `(.L_x_23) ;  /* 0x0000036000027945 */ /* 0x000fe80003800200 */
[----:B------:R-:W-:Y:S02]  /*1790*/  IMAD.IADD R12, R12, 0x1, -R3 ;  /* 0x000000010c0c7824 */ /* 0x000fe400078e0a03 */
[----:B------:R-:W-:Y:S02]  /*17a0*/  VIADD R3, R14, 0xffffff81 ;  /* 0xffffff810e037836 */ /* 0x000fe40000000000 */
[----:B------:R-:W0:Y:S01]  /*17b0*/  MUFU.RCP R11, R12 ;  /* 0x0000000c000b7308 */ /* 0x000e220000001000 */
[----:B------:R-:W-:Y:S01]  /*17c0*/  FADD.FTZ R13, -R12, -RZ ;  /* 0x800000ff0c0d7221 */ /* 0x000fe20000010100 */
[----:B------:R-:W-:-:S03]  /*17d0*/  IMAD R0, R3, -0x800000, R9 ;  /* 0xff80000003007824 */ /* 0x000fc600078e0209 */
[----:B0-----:R-:W-:-:S04]  /*17e0*/  FFMA R14, R11, R13, 1 ;  /* 0x3f8000000b0e7423 */ /* 0x001fc8000000000d */
[----:B------:R-:W-:-:S04]  /*17f0*/  FFMA R16, R11, R14, R11 ;  /* 0x0000000e0b107223 */ /* 0x000fc8000000000b */
[----:B------:R-:W-:-:S04]  /*1800*/  FFMA R9, R0, R16, RZ ;  /* 0x0000001000097223 */ /* 0x000fc800000000ff */
[----:B------:R-:W-:-:S04]  /*1810*/  FFMA R14, R13, R9, R0 ;  /* 0x000000090d0e7223 */ /* 0x000fc80000000000 */
[----:B------:R-:W-:Y:S01]  /*1820*/  FFMA R11, R16, R14, R9 ;  /* 0x0000000e100b7223 */ /* 0x000fe20000000009 */
[----:B------:R-:W-:-:S03]  /*1830*/  IADD3 R9, PT, PT, R3, 0x7f, -R8 ;  /* 0x0000007f03097810 */ /* 0x000fc60007ffe808 */
[----:B------:R-:W-:Y:S02]  /*1840*/  FFMA R14, R13, R11, R0 ;  /* 0x0000000b0d0e7223 */ /* 0x000fe40000000000 */
[----:B------:R-:W-:Y:S02]  /*1850*/  IMAD.IADD R9, R9, 0x1, R6 ;  /* 0x0000000109097824 */ /* 0x000fe400078e0206 */
[----:B------:R-:W-:-:S05]  /*1860*/  FFMA R0, R16, R14, R11 ;  /* 0x0000000e10007223 */ /* 0x000fca000000000b */
[----:B------:R-:W-:-:S04]  /*1870*/  SHF.R.U32.HI R3, RZ, 0x17, R0 ;  /* 0x00000017ff037819 */ /* 0x000fc80000011600 */
[----:B------:R-:W-:-:S05]  /*1880*/  LOP3.LUT R3, R3, 0xff, RZ, 0xc0, !PT ;  /* 0x000000ff03037812 */ /* 0x000fca00078ec0ff */
[----:B------:R-:W-:-:S05]  /*1890*/  IMAD.IADD R12, R3, 0x1, R9 ;  /* 0x00000001030c7824 */ /* 0x000fca00078e0209 */
[----:B------:R-:W-:-:S04]  /*18a0*/  IADD3 R3, PT, PT, R12, -0x1, RZ ;  /* 0xffffffff0c037810 */ /* 0x000fc80007ffe0ff */
[----:B------:R-:W-:-:S13]  /*18b0*/  ISETP.GE.U32.AND P0, PT, R3, 0xfe, PT ;  /* 0x000000fe0300780c */ /* 0x000fda0003f06070 */
[----:B------:R-:W-:Y:S05]  /*18c0*/  @!P0 BRA `(.L_x_24) ;  /* 0x0000000000808947 */ /* 0x000fea0003800000 */
[----:B------:R-:W-:-:S13]  /*18d0*/  ISETP.GT.AND P0, PT, R12, 0xfe, PT ;  /* 0x000000fe0c00780c */ /* 0x000fda0003f04270 */
[----:B------:R-:W-:Y:S05]  /*18e0*/  @P0 BRA `(.L_x_25) ;  /* 0x00000000006c0947 */ /* 0x000fea0003800000 */
[----:B------:R-:W-:-:S13]  /*18f0*/  ISETP.GE.AND P0, PT, R12, 0x1, PT ;  /* 0x000000010c00780c */ /* 0x000fda0003f06270 */
[----:B------:R-:W-:Y:S05]  /*1900*/  @P0 BRA `(.L_x_26) ;  /* 0x0000000000740947 */ /* 0x000fea0003800000 */
[----:B------:R-:W-:Y:S02]  /*1910*/  ISETP.GE.AND P0, PT, R12, -0x18, PT ;  /* 0xffffffe80c00780c */ /* 0x000fe40003f06270 */
[----:B------:R-:W-:-:S11]  /*1920*/  LOP3.LUT R0, R0, 0x80000000, RZ, 0xc0, !PT ;  /* 0x8000000000007812 */ /* 0x000fd600078ec0ff */
[----:B------:R-:W-:Y:S05]  /*1930*/  @!P0 BRA `(.L_x_26) ;  /* 0x0000000000688947 */ /* 0x000fea0003800000 */
[-CC-:B------:R-:W-:Y:S01]  /*1940*/  FFMA.RZ R3, R16, R14.reuse, R11.reuse ;  /* 0x0000000e10037223 */ /* 0x180fe2000000c00b */
[----:B------:R-:W-:Y:S02]  /*1950*/  VIADD R9, R12, 0x20 ;  /* 0x000000200c097836 */ /* 0x000fe40000000000 */
[-CC-:B------:R-:W-:Y:S01]  /*1960*/  FFMA.RM R6, R16, R14.reuse, R11.reuse ;  /* 0x0000000e10067223 */ /* 0x180fe2000000400b */
[----:B------:R-:W-:Y:S02]  /*1970*/  ISETP.NE.AND P2, PT, R12, RZ, PT ;  /* 0x000000ff0c00720c */ /* 0x000fe40003f45270 */
[----:B------:R-:W-:Y:S01]  /*1980*/  LOP3.LUT R8, R3, 0x7fffff, RZ, 0xc0, !PT ;  /* 0x007fffff03087812 */ /* 0x000fe200078ec0ff */
[----:B------:R-:W-:Y:S01]  /*1990*/  FFMA.RP R3, R16, R14, R11 ;  /* 0x0000000e10037223 */ /* 0x000fe2000000800b */
[----:B------:R-:W-:Y:S01]  /*19a0*/  IMAD.MOV R11, RZ, RZ, -R12 ;  /* 0x000000ffff0b7224 */ /* 0x000fe200078e0a0c */
[----:B------:R-:W-:Y:S02]  /*19b0*/  ISETP.NE.AND P1, PT, R12, RZ, PT ;  /* 0x000000ff0c00720c */ /* 0x000fe40003f25270 */
[----:B------:R-:W-:-:S02]  /*19c0*/  LOP3.LUT R8, R8, 0x800000, RZ, 0xfc, !PT ;  /* 0x0080000008087812 */ /* 0x000fc400078efcff */
[----:B------:R-:W-:Y:S02]  /*19d0*/  FSETP.NEU.FTZ.AND P0, PT, R3, R6, PT ;  /* 0x000000060300720b */ /* 0x000fe40003f1d000 */
[----:B------:R-:W-:Y:S02]  /*19e0*/  SHF.L.U32 R9, R8, R9, RZ ;  /* 0x0000000908097219 */ /* 0x000fe400000006ff */
[----:B------:R-:W-:Y:S02]  /*19f0*/  SEL R3, R11, RZ, P2 ;  /* 0x000000ff0b037207 */ /* 0x000fe40001000000 */
[----:B------:R-:W-:Y:S02]  /*1a00*/  ISETP.NE.AND P1, PT, R9, RZ, P1 ;  /* 0x000000ff0900720c */ /* 0x000fe40000f25270 */
[----:B------:R-:W-:Y:S02]  /*1a10*/  SHF.R.U32.HI R3, RZ, R3, R8 ;  /* 0x00000003ff037219 */ /* 0x000fe40000011608 */
[----:B------:R-:W-:-:S02]  /*1a20*/  PLOP3.LUT P0, PT, P0, P1, PT, 0xf8, 0x8f ;  /* 0x00000000008f781c */ /* 0x000fc40000703f70 */
[----:B------:R-:W-:Y:S02]  /*1a30*/  SHF.R.U32.HI R9, RZ, 0x1, R3 ;  /* 0x00000001ff097819 */ /* 0x000fe40000011603 */
[----:B------:R-:W-:-:S04]  /*1a40*/  SEL R6, RZ, 0x1, !P0 ;  /* 0x00000001ff067807 */ /* 0x000fc80004000000 */
[----:B------:R-:W-:-:S04]  /*1a50*/  LOP3.LUT R6, R6, 0x1, R9, 0xf8, !PT ;  /* 0x0000000106067812 */ /* 0x000fc800078ef809 */
[----:B------:R-:W-:-:S05]  /*1a60*/  LOP3.LUT R6, R6, R3, RZ, 0xc0, !PT ;  /* 0x0000000306067212 */ /* 0x000fca00078ec0ff */
[----:B------:R-:W-:-:S05]  /*1a70*/  IMAD.IADD R9, R9, 0x1, R6 ;  /* 0x0000000109097824 */ /* 0x000fca00078e0206 */
[----:B------:R-:W-:Y:S01]  /*1a80*/  LOP3.LUT R0, R9, R0, RZ, 0xfc, !PT ;  /* 0x0000000009007212 */ /* 0x000fe200078efcff */
[----:B------:R-:W-:Y:S06]  /*1a90*/  BRA `(.L_x_26) ;  /* 0x0000000000107947 */ /* 0x000fec0003800000 */
.L_x_25:
[----:B------:R-:W-:-:S04]  /*1aa0*/  LOP3.LUT R0, R0, 0x80000000, RZ, 0xc0, !PT ;  /* 0x8000000000007812 */ /* 0x000fc800078ec0ff */
[----:B------:R-:W-:Y:S01]  /*1ab0*/  LOP3.LUT R0, R0, 0x7f800000, RZ, 0xfc, !PT ;  /* 0x7f80000000007812 */ /* 0x000fe200078efcff */
[----:B------:R-:W-:Y:S06]  /*1ac0*/  BRA `(.L_x_26) ;  /* 0x0000000000047947 */ /* 0x000fec0003800000 */
.L_x_24:
[----:B------:R-:W-:-:S07]  /*1ad0*/  IMAD R0, R9, 0x800000, R0 ;  /* 0x0080000009007824 */ /* 0x000fce00078e0200 */
.L_x_26:
[----:B------:R-:W-:Y:S05]  /*1ae0*/  BSYNC.RECONVERGENT B2 ;  /* 0x0000000000027941 */ /* 0x000fea0003800200 */
.L_x_23:
[----:B------:R-:W-:Y:S05]  /*1af0*/  BRA `(.L_x_27) ;  /* 0x0000000000207947 */ /* 0x000fea0003800000 */
.L_x_22:
[----:B------:R-:W-:-:S04]  /*1b00*/  LOP3.LUT R0, R12, 0x80000000, R9, 0x48, !PT ;  /* 0x800000000c007812 */ /* 0x000fc800078e4809 */
[----:B------:R-:W-:Y:S01]  /*1b10*/  LOP3.LUT R0, R0, 0x7f800000, RZ, 0xfc, !PT ;  /* 0x7f80000000007812 */ /* 0x000fe200078efcff */
[----:B------:R-:W-:Y:S06]  /*1b20*/  BRA `(.L_x_27) ;  /* 0x0000000000147947 */ /* 0x000fec0003800000 */
.L_x_21:
[----:B------:R-:W-:Y:S01]  /*1b30*/  LOP3.LUT R0, R12, 0x80000000, R9, 0x48, !PT ;  /* 0x800000000c007812 */ /* 0x000fe200078e4809 */
[----:B------:R-:W-:Y:S06]  /*1b40*/  BRA `(.L_x_27) ;  /* 0x00000000000c7947 */ /* 0x000fec0003800000 */
.L_x_20:
[----:B------:R-:W0:Y:S01]  /*1b50*/  MUFU.RSQ R0, -QNAN ;  /* 0xffc0000000007908 */ /* 0x000e220000001400 */
[----:B------:R-:W-:Y:S05]  /*1b60*/  BRA `(.L_x_27) ;  /* 0x0000000000047947 */ /* 0x000fea0003800000 */
.L_x_19:
[----:B------:R-:W-:-:S07]  /*1b70*/  FADD.FTZ R0, R0, R3 ;  /* 0x0000000300007221 */ /* 0x000fce0000010000 */
.L_x_27:
[----:B------:R-:W-:Y:S05]  /*1b80*/  BSYNC.RECONVERGENT B1 ;  /* 0x0000000000017941 */ /* 0x000fea0003800200 */
.L_x_17:
[----:B------:R-:W-:-:S04]  /*1b90*/  IMAD.MOV.U32 R3, RZ, RZ, 0x0 ;  /* 0x00000000ff037424 */ /* 0x000fc800078e00ff */
[----:B0-----:R-:W-:Y:S05]  /*1ba0*/  RET.REL.NODEC R2 `(_Z18kernel1_rope_naivePfS_i) ;  /* 0xffffffe402147950 */ /* 0x001fea0003c3ffff */
.L_x_28:
[----:B------:R-:W-:-:S00]  /*1bb0*/  BRA `(.L_x_28) ;  /* 0xfffffffc00fc7947 */ /* 0x000fc0000383ffff */
[----:B------:R-:W-:-:S00]  /*1bc0*/  NOP ;  /* 0x0000000000007918 */ /* 0x000fc00000000000 */
        /* <DEDUP_REMOVED lines=11> */
.L_x_30:


//--------------------- .nv.global.init           --------------------------
	.section	.nv.global.init,"aw",@progbits
	.align	4
.nv.global.init:
	.type		__cudart_i2opi_f,@object
	.size		__cudart_i2opi_f,(.L_0 - __cudart_i2opi_f)
__cudart_i2opi_f:
        /*0000*/ 	.byte	0x41, 0x90, 0x43, 0x3c, 0x99, 0x95, 0x62, 0xdb, 0xc0, 0xdd, 0x34, 0xf5, 0xd1, 0x57, 0x27, 0xfc
        /*0010*/ 	.byte	0x29, 0x15, 0x44, 0x4e, 0x6e, 0x83, 0xf9, 0xa2
.L_0:


//--------------------- .nv.shared.reserved.0     --------------------------
	.section	.nv.shared.reserved.0,"aw",@nobits
	.weak		__nv_reservedSMEM_offset_0_alias
	.size		__nv_reservedSMEM_offset_0_alias, 0, 64
	.other		__nv_reservedSMEM_offset_0_alias,@"STO_CUDA_RESERVED_SHARED STV_DEFAULT"
__nv_reservedSMEM_offset_0_alias:
	.zero		0
	.zero		64


//--------------------- .nv.constant0._Z18kernel1_rope_naivePfS_i --------------------------
	.section	.nv.constant0._Z18kernel1_rope_naivePfS_i,"a",@progbits
	.sectionflags	@""
	.align	4
.nv.constant0._Z18kernel1_rope_naivePfS_i:
	.zero		916


//--------------------- SYMBOLS --------------------------

	.type		.nv.reservedSmem.offset0,@object
	.size		.nv.reservedSmem.offset0,0x4
